// auto-generated by cutlass_sweep.conv — config: {"arch": "sm_100", "cluster_m": 2, "cluster_n": 1, "conv_kind": "wgrad", "dtype": "tf32", "ndim": 2, "tile_k": 64, "tile_m": 128, "tile_n": 64}
#include "cutlass/cutlass.h"
#include "cute/tensor.hpp"
#include "cutlass/kernel_hardware_info.hpp"
#include "cutlass/conv/convolution.h"
#include "cutlass/conv/dispatch_policy.hpp"
#include "cutlass/conv/collective/collective_builder.hpp"
#include "cutlass/conv/kernel/conv_universal.hpp"
#include "cutlass/conv/device/conv_universal_adapter.hpp"
#include "cutlass/epilogue/collective/collective_builder.hpp"

using namespace cute;
using Elem = cutlass::tfloat32_t;
using Acc  = float;
using LayoutAB = cutlass::layout::TensorNHWC;
using LayoutC  = cutlass::layout::TensorKCSR;
constexpr auto ConvOp = cutlass::conv::Operator::kWgrad;
using TileShape    = Shape<_128, Shape<_64>, Shape<_64>>;
using ClusterShape = Shape<_2, _1, _1>;

using CollectiveEpilogue = typename cutlass::epilogue::collective::CollectiveBuilder<
    cutlass::arch::Sm100, cutlass::arch::OpClassTensorOp,
    TileShape, ClusterShape,
    cutlass::epilogue::collective::EpilogueTileAuto,
    Acc, Acc,
    Elem, LayoutC, 128 / cutlass::sizeof_bits<Elem>::value,
    Elem, LayoutC, 128 / cutlass::sizeof_bits<Elem>::value,
    cutlass::epilogue::collective::EpilogueScheduleAuto
  >::CollectiveOp;

using CollectiveMainloop = typename cutlass::conv::collective::CollectiveBuilder<
    cutlass::arch::Sm100, cutlass::arch::OpClassTensorOp, ConvOp,
    Elem, LayoutAB, 128 / cutlass::sizeof_bits<Elem>::value,
    Elem, LayoutAB, 128 / cutlass::sizeof_bits<Elem>::value,
    Acc,
    TileShape, ClusterShape,
    cutlass::conv::collective::StageCountAutoCarveout<
        static_cast<int>(sizeof(typename CollectiveEpilogue::SharedStorage))>,
    cutlass::conv::collective::KernelScheduleAuto
  >::CollectiveOp;

using ProblemShape = cutlass::conv::ConvProblemShape<
    ConvOp, CollectiveMainloop::DispatchPolicy::NumSpatialDimensions>;
using ConvKernel = cutlass::conv::kernel::ConvUniversal<
    ProblemShape, CollectiveMainloop, CollectiveEpilogue>;
using Conv = cutlass::conv::device::ConvUniversalAdapter<ConvKernel>;

auto* _anchor = &cutlass::device_kernel<ConvKernel>;


// ===== COMPILED SASS (sm_100a) =====

	.target	sm_100a

	.elftype	@"ET_EXEC"


//--------------------- .note.nv.tkinfo           --------------------------
	.section	.note.nv.tkinfo,"",@"SHT_NOTE"
	.sectionflags	@"SHF_NOTE_NV_TKINFO"
	.tkinfo
        /*0018*/ 	.word	0x00000002
        /*0030*/ 	.string	""
        /*0030*/ 	.string	"ptxas"
        /*0030*/ 	.string	"Cuda compilation tools, release 13.0, V13.0.88"
        /*0030*/ 	.string	"Build cuda_13.0.r13.0/compiler.36424714_0"
        /*0030*/ 	.string	"-arch sm_100a -m 64 "



//--------------------- .note.nv.cuinfo           --------------------------
	.section	.note.nv.cuinfo,"",@"SHT_NOTE"
	.sectionflags	@"SHF_NOTE_NV_CUINFO"
        /*0018*/ 	.short	0x0002
        /*001a*/ 	.short	0x0064
        /*001c*/ 	.short	0x0082
	.zero		2


//--------------------- .nv.info                  --------------------------
	.section	.nv.info,"",@"SHT_CUDA_INFO"
	.align	4


	//----- nvinfo : EIATTR_REGCOUNT
	.align		4
        /*0000*/ 	.byte	0x04, 0x2f
        /*0002*/ 	.short	(.L_19 - .L_18)
	.align		4
.L_18:
        /*0004*/ 	.word	index@(_ZN7cutlass13device_kernelINS_4conv6kernel13ConvUniversalINS1_16ConvProblemShapeILNS1_8OperatorE2ELi2EEENS1_10collective14CollectiveConvINS1_47MainloopSm100TmaUmmaWarpSpecializedImplicitGemmILS5_2ELi8ELi2ELi1ELi2EN4cute5tupleIJNSA_1CILi2EEENSC_ILi1EEESE_EEEEENSB_IJNSC_ILi128EEENSB_IJNSC_ILi64EEEEEESJ_EEENS_10tfloat32_tESL_NSA_8TiledMMAINSA_8MMA_AtomIJNSA_23SM100_MMA_TF32_2x1SM_SSISL_SL_fLi128ELi64ELNSA_4UMMA5MajorE1ELSQ_1ELNSP_7ScaleInE0ELSR_0EEEEEENSA_6LayoutINSB_IJSE_SE_SE_EEENSB_IJNSC_ILi0EEESW_SW_EEEEENSB_IJNSA_10UnderscoreESZ_SZ_EEEEENS7_6detail27Sm100ImplicitGemmTileTraitsINSA_18SM100_TMA_2SM_LOADENSA_14ComposedLayoutINSA_7SwizzleILi2ELi5ELi2EEENSA_18smem_ptr_flag_bitsILi32EEENSU_INSB_IJNSC_ILi32EEENSC_ILi4EEEEEENSB_IJSE_S1A_EEEEEEEvEENS13_INSA_25SM100_TMA_2SM_LOAD_IM2COLES1F_vEEEENS_8epilogue10collective18CollectiveEpilogueINS1K_23Sm100TmaWarpSpecializedILi3ELi2ELi16ELb1ELb0EEEJNSB_IJSI_SJ_SJ_EEENSB_IJNSU_ISI_SE_EENSU_INSB_IJNSC_ILi16EEESD_EEES1D_EEEEESL_NSB_IJlNSB_IJSE_llEEESW_EEESL_S1W_NS1K_6fusion15FusionCallbacksIS1O_NS1X_17LinearCombinationISL_fSL_fLNS_15FloatRoundStyleE2EEES1P_S1U_JEEENSA_5SM1004TMEM4LOAD26SM100_TMEM_LOAD_32dp32b16xENSA_13SM90_TMA_LOADENS15_INS16_ILi2ELi4ELi3EEES19_NSU_INSB_IJNSC_ILi8EEES1R_EEENSB_IJS1R_SE_EEEEEEENSA_39AutoVectorizingCopyWithAssumedAlignmentILi128EEENSA_14SM90_TMA_STOREES2D_S2F_S2F_EEEvvEEEEvNT_6ParamsE)
        /*0008*/ 	.word	0x00000059


	//----- nvinfo : EIATTR_FRAME_SIZE
	.align		4
.L_19:
        /*000c*/ 	.byte	0x04, 0x11
        /*000e*/ 	.short	(.L_21 - .L_20)
	.align		4
.L_20:
        /*0010*/ 	.word	index@($__internal_2_$__cuda_sm10x_tcgen05_guardrail_trap_unallocated_columns_being_dealloced)
        /*0014*/ 	.word	0x00000008


	//----- nvinfo : EIATTR_FRAME_SIZE
	.align		4
.L_21:
        /*0018*/ 	.byte	0x04, 0x11
        /*001a*/ 	.short	(.L_23 - .L_22)
	.align		4
.L_22:
        /*001c*/ 	.word	index@($__internal_1_$__cuda_sm10x_tcgen05_guardrail_trap_phase_invalid_during_alloc)
        /*0020*/ 	.word	0x00000008


	//----- nvinfo : EIATTR_FRAME_SIZE
	.align		4
.L_23:
        /*0024*/ 	.byte	0x04, 0x11
        /*0026*/ 	.short	(.L_25 - .L_24)
	.align		4
.L_24:
        /*0028*/ 	.word	index@($__internal_0_$__cuda_sm10x_tcgen05_guardrail_trap_col_being_dealloced_not_returned_by_alloc)
        /*002c*/ 	.word	0x00000008


	//----- nvinfo : EIATTR_FRAME_SIZE
	.align		4
.L_25:
        /*0030*/ 	.byte	0x04, 0x11
        /*0032*/ 	.short	(.L_27 - .L_26)
	.align		4
.L_26:
        /*0034*/ 	.word	index@(_ZN7cutlass13device_kernelINS_4conv6kernel13ConvUniversalINS1_16ConvProblemShapeILNS1_8OperatorE2ELi2EEENS1_10collective14CollectiveConvINS1_47MainloopSm100TmaUmmaWarpSpecializedImplicitGemmILS5_2ELi8ELi2ELi1ELi2EN4cute5tupleIJNSA_1CILi2EEENSC_ILi1EEESE_EEEEENSB_IJNSC_ILi128EEENSB_IJNSC_ILi64EEEEEESJ_EEENS_10tfloat32_tESL_NSA_8TiledMMAINSA_8MMA_AtomIJNSA_23SM100_MMA_TF32_2x1SM_SSISL_SL_fLi128ELi64ELNSA_4UMMA5MajorE1ELSQ_1ELNSP_7ScaleInE0ELSR_0EEEEEENSA_6LayoutINSB_IJSE_SE_SE_EEENSB_IJNSC_ILi0EEESW_SW_EEEEENSB_IJNSA_10UnderscoreESZ_SZ_EEEEENS7_6detail27Sm100ImplicitGemmTileTraitsINSA_18SM100_TMA_2SM_LOADENSA_14ComposedLayoutINSA_7SwizzleILi2ELi5ELi2EEENSA_18smem_ptr_flag_bitsILi32EEENSU_INSB_IJNSC_ILi32EEENSC_ILi4EEEEEENSB_IJSE_S1A_EEEEEEEvEENS13_INSA_25SM100_TMA_2SM_LOAD_IM2COLES1F_vEEEENS_8epilogue10collective18CollectiveEpilogueINS1K_23Sm100TmaWarpSpecializedILi3ELi2ELi16ELb1ELb0EEEJNSB_IJSI_SJ_SJ_EEENSB_IJNSU_ISI_SE_EENSU_INSB_IJNSC_ILi16EEESD_EEES1D_EEEEESL_NSB_IJlNSB_IJSE_llEEESW_EEESL_S1W_NS1K_6fusion15FusionCallbacksIS1O_NS1X_17LinearCombinationISL_fSL_fLNS_15FloatRoundStyleE2EEES1P_S1U_JEEENSA_5SM1004TMEM4LOAD26SM100_TMEM_LOAD_32dp32b16xENSA_13SM90_TMA_LOADENS15_INS16_ILi2ELi4ELi3EEES19_NSU_INSB_IJNSC_ILi8EEES1R_EEENSB_IJS1R_SE_EEEEEEENSA_39AutoVectorizingCopyWithAssumedAlignmentILi128EEENSA_14SM90_TMA_STOREES2D_S2F_S2F_EEEvvEEEEvNT_6ParamsE)
        /*0038*/ 	.word	0x00000008


	//----- nvinfo : EIATTR_MIN_STACK_SIZE
	.align		4
.L_27:
        /*003c*/ 	.byte	0x04, 0x12
        /*003e*/ 	.short	(.L_29 - .L_28)
	.align		4
.L_28:
        /*0040*/ 	.word	index@(_ZN7cutlass13device_kernelINS_4conv6kernel13ConvUniversalINS1_16ConvProblemShapeILNS1_8OperatorE2ELi2EEENS1_10collective14CollectiveConvINS1_47MainloopSm100TmaUmmaWarpSpecializedImplicitGemmILS5_2ELi8ELi2ELi1ELi2EN4cute5tupleIJNSA_1CILi2EEENSC_ILi1EEESE_EEEEENSB_IJNSC_ILi128EEENSB_IJNSC_ILi64EEEEEESJ_EEENS_10tfloat32_tESL_NSA_8TiledMMAINSA_8MMA_AtomIJNSA_23SM100_MMA_TF32_2x1SM_SSISL_SL_fLi128ELi64ELNSA_4UMMA5MajorE1ELSQ_1ELNSP_7ScaleInE0ELSR_0EEEEEENSA_6LayoutINSB_IJSE_SE_SE_EEENSB_IJNSC_ILi0EEESW_SW_EEEEENSB_IJNSA_10UnderscoreESZ_SZ_EEEEENS7_6detail27Sm100ImplicitGemmTileTraitsINSA_18SM100_TMA_2SM_LOADENSA_14ComposedLayoutINSA_7SwizzleILi2ELi5ELi2EEENSA_18smem_ptr_flag_bitsILi32EEENSU_INSB_IJNSC_ILi32EEENSC_ILi4EEEEEENSB_IJSE_S1A_EEEEEEEvEENS13_INSA_25SM100_TMA_2SM_LOAD_IM2COLES1F_vEEEENS_8epilogue10collective18CollectiveEpilogueINS1K_23Sm100TmaWarpSpecializedILi3ELi2ELi16ELb1ELb0EEEJNSB_IJSI_SJ_SJ_EEENSB_IJNSU_ISI_SE_EENSU_INSB_IJNSC_ILi16EEESD_EEES1D_EEEEESL_NSB_IJlNSB_IJSE_llEEESW_EEESL_S1W_NS1K_6fusion15FusionCallbacksIS1O_NS1X_17LinearCombinationISL_fSL_fLNS_15FloatRoundStyleE2EEES1P_S1U_JEEENSA_5SM1004TMEM4LOAD26SM100_TMEM_LOAD_32dp32b16xENSA_13SM90_TMA_LOADENS15_INS16_ILi2ELi4ELi3EEES19_NSU_INSB_IJNSC_ILi8EEES1R_EEENSB_IJS1R_SE_EEEEEEENSA_39AutoVectorizingCopyWithAssumedAlignmentILi128EEENSA_14SM90_TMA_STOREES2D_S2F_S2F_EEEvvEEEEvNT_6ParamsE)
        /*0044*/ 	.word	0x00000008
.L_29:


//--------------------- .nv.compat                --------------------------
	.section	.nv.compat,"",@"SHT_CUDA_COMPAT_INFO"
	.align	4
        /*0000*/ 	.byte	0x02, 0x09, 0x01, 0x00, 0x02, 0x02, 0x02, 0x00, 0x02, 0x05, 0x05, 0x00, 0x03, 0x07, 0x01, 0x01
        /*0010*/ 	.byte	0x02, 0x03, 0x01, 0x00, 0x02, 0x06, 0x01, 0x00, 0x04, 0x0b, 0x08, 0x00, 0x09, 0x00, 0x00, 0x00
        /*0020*/ 	.byte	0x00, 0x00, 0x00, 0x00


//--------------------- .nv.info._ZN7cutlass13device_kernelINS_4conv6kernel13ConvUniversalINS1_16ConvProblemShapeILNS1_8OperatorE2ELi2EEENS1_10collective14CollectiveConvINS1_47MainloopSm100TmaUmmaWarpSpecializedImplicitGemmILS5_2ELi8ELi2ELi1ELi2EN4cute5tupleIJNSA_1CILi2EEENSC_ILi1EEESE_EEEEENSB_IJNSC_ILi128EEENSB_IJNSC_ILi64EEEEEESJ_EEENS_10tfloat32_tESL_NSA_8TiledMMAINSA_8MMA_AtomIJNSA_23SM100_MMA_TF32_2x1SM_SSISL_SL_fLi128ELi64ELNSA_4UMMA5MajorE1ELSQ_1ELNSP_7ScaleInE0ELSR_0EEEEEENSA_6LayoutINSB_IJSE_SE_SE_EEENSB_IJNSC_ILi0EEESW_SW_EEEEENSB_IJNSA_10UnderscoreESZ_SZ_EEEEENS7_6detail27Sm100ImplicitGemmTileTraitsINSA_18SM100_TMA_2SM_LOADENSA_14ComposedLayoutINSA_7SwizzleILi2ELi5ELi2EEENSA_18smem_ptr_flag_bitsILi32EEENSU_INSB_IJNSC_ILi32EEENSC_ILi4EEEEEENSB_IJSE_S1A_EEEEEEEvEENS13_INSA_25SM100_TMA_2SM_LOAD_IM2COLES1F_vEEEENS_8epilogue10collective18CollectiveEpilogueINS1K_23Sm100TmaWarpSpecializedILi3ELi2ELi16ELb1ELb0EEEJNSB_IJSI_SJ_SJ_EEENSB_IJNSU_ISI_SE_EENSU_INSB_IJNSC_ILi16EEESD_EEES1D_EEEEESL_NSB_IJlNSB_IJSE_llEEESW_EEESL_S1W_NS1K_6fusion15FusionCallbacksIS1O_NS1X_17LinearCombinationISL_fSL_fLNS_15FloatRoundStyleE2EEES1P_S1U_JEEENSA_5SM1004TMEM4LOAD26SM100_TMEM_LOAD_32dp32b16xENSA_13SM90_TMA_LOADENS15_INS16_ILi2ELi4ELi3EEES19_NSU_INSB_IJNSC_ILi8EEES1R_EEENSB_IJS1R_SE_EEEEEEENSA_39AutoVectorizingCopyWithAssumedAlignmentILi128EEENSA_14SM90_TMA_STOREES2D_S2F_S2F_EEEvvEEEEvNT_6ParamsE --------------------------
	.section	.nv.info._ZN7cutlass13device_kernelINS_4conv6kernel13ConvUniversalINS1_16ConvProblemShapeILNS1_8OperatorE2ELi2EEENS1_10collective14CollectiveConvINS1_47MainloopSm100TmaUmmaWarpSpecializedImplicitGemmILS5_2ELi8ELi2ELi1ELi2EN4cute5tupleIJNSA_1CILi2EEENSC_ILi1EEESE_EEEEENSB_IJNSC_ILi128EEENSB_IJNSC_ILi64EEEEEESJ_EEENS_10tfloat32_tESL_NSA_8TiledMMAINSA_8MMA_AtomIJNSA_23SM100_MMA_TF32_2x1SM_SSISL_SL_fLi128ELi64ELNSA_4UMMA5MajorE1ELSQ_1ELNSP_7ScaleInE0ELSR_0EEEEEENSA_6LayoutINSB_IJSE_SE_SE_EEENSB_IJNSC_ILi0EEESW_SW_EEEEENSB_IJNSA_10UnderscoreESZ_SZ_EEEEENS7_6detail27Sm100ImplicitGemmTileTraitsINSA_18SM100_TMA_2SM_LOADENSA_14ComposedLayoutINSA_7SwizzleILi2ELi5ELi2EEENSA_18smem_ptr_flag_bitsILi32EEENSU_INSB_IJNSC_ILi32EEENSC_ILi4EEEEEENSB_IJSE_S1A_EEEEEEEvEENS13_INSA_25SM100_TMA_2SM_LOAD_IM2COLES1F_vEEEENS_8epilogue10collective18CollectiveEpilogueINS1K_23Sm100TmaWarpSpecializedILi3ELi2ELi16ELb1ELb0EEEJNSB_IJSI_SJ_SJ_EEENSB_IJNSU_ISI_SE_EENSU_INSB_IJNSC_ILi16EEESD_EEES1D_EEEEESL_NSB_IJlNSB_IJSE_llEEESW_EEESL_S1W_NS1K_6fusion15FusionCallbacksIS1O_NS1X_17LinearCombinationISL_fSL_fLNS_15FloatRoundStyleE2EEES1P_S1U_JEEENSA_5SM1004TMEM4LOAD26SM100_TMEM_LOAD_32dp32b16xENSA_13SM90_TMA_LOADENS15_INS16_ILi2ELi4ELi3EEES19_NSU_INSB_IJNSC_ILi8EEES1R_EEENSB_IJS1R_SE_EEEEEEENSA_39AutoVectorizingCopyWithAssumedAlignmentILi128EEENSA_14SM90_TMA_STOREES2D_S2F_S2F_EEEvvEEEEvNT_6ParamsE,"",@"SHT_CUDA_INFO"
	.sectionflags	@""
	.align	4


	//----- nvinfo : EIATTR_CUDA_API_VERSION
	.align		4
        /*0000*/ 	.byte	0x04, 0x37
        /*0002*/ 	.short	(.L_31 - .L_30)
.L_30:
        /*0004*/ 	.word	0x00000082


	//----- nvinfo : EIATTR_KPARAM_INFO
	.align		4
.L_31:
        /*0008*/ 	.byte	0x04, 0x17
        /*000a*/ 	.short	(.L_33 - .L_32)
.L_32:
        /*000c*/ 	.word	0x00000000
        /*0010*/ 	.short	0x0000
        /*0012*/ 	.short	0x0000
        /*0014*/ 	.byte	0x00, 0xf0, 0x01, 0x20


	//----- nvinfo : EIATTR_AT_ENTRY_FRAGMENTS
	.align		4
.L_33:
        /*0018*/ 	.byte	0x04, 0x4f
        /*001a*/ 	.short	(.L_35 - .L_34)


	//   ....[0]....
.L_34:
        /*001c*/ 	.word	0x00000007


	//----- nvinfo : EIATTR_RESERVED_SMEM_USED
	.align		4
.L_35:
        /*0020*/ 	.byte	0x01, 0x41
	.zero		2


	//----- nvinfo : EIATTR_SPARSE_MMA_MASK
	.align		4
        /*0024*/ 	.byte	0x03, 0x50
        /*0026*/ 	.short	0x0000


	//----- nvinfo : EIATTR_TCGEN05_2CTA_USED
	.align		4
        /*0028*/ 	.byte	0x01, 0x52
	.zero		2


	//----- nvinfo : EIATTR_MAXREG_COUNT
	.align		4
        /*002c*/ 	.byte	0x03, 0x1b
        /*002e*/ 	.short	0x00ff


	//----- nvinfo : EIATTR_NUM_BARRIERS
	.align		4
        /*0030*/ 	.byte	0x02, 0x4c
        /*0032*/ 	.byte	0x07
	.zero		1


	//----- nvinfo : EIATTR_EXTERNS
	.align		4
        /*0034*/ 	.byte	0x04, 0x0f
        /*0036*/ 	.short	(.L_37 - .L_36)


	//   ....[0]....
	.align		4
.L_36:
        /*0038*/ 	.word	index@(__assertfail)


	//----- nvinfo : EIATTR_MERCURY_ISA_VERSION
	.align		4
.L_37:
        /*003c*/ 	.byte	0x03, 0x5f
        /*003e*/ 	.short	0x0101


	//----- nvinfo : EIATTR_INT_WARP_WIDE_INSTR_OFFSETS
	.align		4
        /*0040*/ 	.byte	0x04, 0x31
        /*0042*/ 	.short	(.L_39 - .L_38)


	//   ....[0]....
.L_38:
        /*0044*/ 	.word	0x00000cb0


	//   ....[1]....
        /*0048*/ 	.word	0x00000d60


	//   ....[2]....
        /*004c*/ 	.word	0x000049a0


	//   ....[3]....
        /*0050*/ 	.word	0x000049c0


	//   ....[4]....
        /*0054*/ 	.word	0x000049f0


	//   ....[5]....
        /*0058*/ 	.word	0x000059a0


	//   ....[6]....
        /*005c*/ 	.word	0x00005af0


	//   ....[7]....
        /*0060*/ 	.word	0x00005ba0


	//   ....[8]....
        /*0064*/ 	.word	0x00005d00


	//   ....[9]....
        /*0068*/ 	.word	0x00005e10


	//   ....[10]....
        /*006c*/ 	.word	0x00005ea0


	//----- nvinfo : EIATTR_COOP_GROUP_MASK_REGIDS
	.align		4
.L_39:
        /*0070*/ 	.byte	0x04, 0x29
        /*0072*/ 	.short	(.L_41 - .L_40)


	//   ....[0]....
.L_40:
        /*0074*/ 	.word	0xffffffff


	//   ....[1]....
        /*0078*/ 	.word	0xffffffff


	//   ....[2]....
        /*007c*/ 	.word	0xffffffff


	//   ....[3]....
        /*0080*/ 	.word	0xffffffff


	//   ....[4]....
        /*0084*/ 	.word	0xffffffff


	//   ....[5]....
        /*0088*/ 	.word	0xffffffff


	//   ....[6]....
        /*008c*/ 	.word	0xffffffff


	//   ....[7]....
        /*0090*/ 	.word	0xffffffff


	//   ....[8]....
        /*0094*/ 	.word	0xffffffff


	//   ....[9]....
        /*0098*/ 	.word	0xffffffff


	//   ....[10]....
        /*009c*/ 	.word	0xffffffff


	//   ....[11]....
        /*00a0*/ 	.word	0xffffffff


	//   ....[12]....
        /*00a4*/ 	.word	0xffffffff


	//----- nvinfo : EIATTR_COOP_GROUP_INSTR_OFFSETS
	.align		4
.L_41:
        /*00a8*/ 	.byte	0x04, 0x28
        /*00aa*/ 	.short	(.L_43 - .L_42)


	//   ....[0]....
.L_42:
        /*00ac*/ 	.word	0x000000d0


	//   ....[1]....
        /*00b0*/ 	.word	0x00000540


	//   ....[2]....
        /*00b4*/ 	.word	0x00000760


	//   ....[3]....
        /*00b8*/ 	.word	0x000008e0


	//   ....[4]....
        /*00bc*/ 	.word	0x000009e0


	//   ....[5]....
        /*00c0*/ 	.word	0x00000b30


	//   ....[6]....
        /*00c4*/ 	.word	0x00000dd0


	//   ....[7]....
        /*00c8*/ 	.word	0x000027c0


	//   ....[8]....
        /*00cc*/ 	.word	0x00003680


	//   ....[9]....
        /*00d0*/ 	.word	0x00003b50


	//   ....[10]....
        /*00d4*/ 	.word	0x00003b80


	//   ....[11]....
        /*00d8*/ 	.word	0x000048c0


	//   ....[12]....
        /*00dc*/ 	.word	0x00004ac0


	//----- nvinfo : EIATTR_VRC_CTA_INIT_COUNT
	.align		4
.L_43:
        /*00e0*/ 	.byte	0x02, 0x4a
        /*00e2*/ 	.byte	0x80
	.zero		1


	//----- nvinfo : EIATTR_SYSCALL_OFFSETS
	.align		4
        /*00e4*/ 	.byte	0x04, 0x46
        /*00e6*/ 	.short	(.L_45 - .L_44)


	//   ....[0]....
.L_44:
        /*00e8*/ 	.word	0x00006fc0


	//   ....[1]....
        /*00ec*/ 	.word	0x000070b0


	//   ....[2]....
        /*00f0*/ 	.word	0x00007910


	//   ....[3]....
        /*00f4*/ 	.word	0x00008330


	//----- nvinfo : EIATTR_MBARRIER_INSTR_OFFSETS
	.align		4
.L_45:
        /*00f8*/ 	.byte	0x04, 0x39
        /*00fa*/ 	.short	(.L_47 - .L_46)


	//   ....[0]....
.L_46:
        /*00fc*/ 	.word	0x00000650
        /*0100*/ 	.word	0x000000ff
        /*0104*/ 	.word	0x00000000
        /*0108*/ 	.short	0x0100
        /*010a*/ 	.byte	0x04
	.zero		1


	//   ....[1]....
        /*010c*/ 	.word	0x00000660
        /*0110*/ 	.word	0x000000ff
        /*0114*/ 	.word	0x00000040
        /*0118*/ 	.short	0x0100
        /*011a*/ 	.byte	0x04
	.zero		1


	//   ....[2]....
        /*011c*/ 	.word	0x00000670
        /*0120*/ 	.word	0x000000ff
        /*0124*/ 	.word	0x00000008
        /*0128*/ 	.short	0x0100
        /*012a*/ 	.byte	0x04
	.zero		1


	//   ....[3]....
        /*012c*/ 	.word	0x00000680
        /*0130*/ 	.word	0x000000ff
        /*0134*/ 	.word	0x00000048
        /*0138*/ 	.short	0x0100
        /*013a*/ 	.byte	0x04
	.zero		1


	//   ....[4]....
        /*013c*/ 	.word	0x00000690
        /*0140*/ 	.word	0x000000ff
        /*0144*/ 	.word	0x00000010
        /*0148*/ 	.short	0x0100
        /*014a*/ 	.byte	0x04
	.zero		1


	//   ....[5]....
        /*014c*/ 	.word	0x000006a0
        /*0150*/ 	.word	0x000000ff
        /*0154*/ 	.word	0x00000050
        /*0158*/ 	.short	0x0100
        /*015a*/ 	.byte	0x04
	.zero		1


	//   ....[6]....
        /*015c*/ 	.word	0x000006b0
        /*0160*/ 	.word	0x000000ff
        /*0164*/ 	.word	0x00000018
        /*0168*/ 	.short	0x0100
        /*016a*/ 	.byte	0x04
	.zero		1


	//   ....[7]....
        /*016c*/ 	.word	0x000006c0
        /*0170*/ 	.word	0x000000ff
        /*0174*/ 	.word	0x00000058
        /*0178*/ 	.short	0x0100
        /*017a*/ 	.byte	0x04
	.zero		1


	//   ....[8]....
        /*017c*/ 	.word	0x000006d0
        /*0180*/ 	.word	0x000000ff
        /*0184*/ 	.word	0x00000020
        /*0188*/ 	.short	0x0100
        /*018a*/ 	.byte	0x04
	.zero		1


	//   ....[9]....
        /*018c*/ 	.word	0x000006e0
        /*0190*/ 	.word	0x000000ff
        /*0194*/ 	.word	0x00000060
        /*0198*/ 	.short	0x0100
        /*019a*/ 	.byte	0x04
	.zero		1


	//   ....[10]....
        /*019c*/ 	.word	0x000006f0
        /*01a0*/ 	.word	0x000000ff
        /*01a4*/ 	.word	0x00000028
        /*01a8*/ 	.short	0x0100
        /*01aa*/ 	.byte	0x04
	.zero		1


	//   ....[11]....
        /*01ac*/ 	.word	0x00000700
        /*01b0*/ 	.word	0x000000ff
        /*01b4*/ 	.word	0x00000068
        /*01b8*/ 	.short	0x0100
        /*01ba*/ 	.byte	0x04
	.zero		1


	//   ....[12]....
        /*01bc*/ 	.word	0x00000710
        /*01c0*/ 	.word	0x000000ff
        /*01c4*/ 	.word	0x00000030
        /*01c8*/ 	.short	0x0100
        /*01ca*/ 	.byte	0x04
	.zero		1


	//   ....[13]....
        /*01cc*/ 	.word	0x00000720
        /*01d0*/ 	.word	0x000000ff
        /*01d4*/ 	.word	0x00000070
        /*01d8*/ 	.short	0x0100
        /*01da*/ 	.byte	0x04
	.zero		1


	//   ....[14]....
        /*01dc*/ 	.word	0x00000730
        /*01e0*/ 	.word	0x000000ff
        /*01e4*/ 	.word	0x00000038
        /*01e8*/ 	.short	0x0100
        /*01ea*/ 	.byte	0x04
	.zero		1


	//   ....[15]....
        /*01ec*/ 	.word	0x00000740
        /*01f0*/ 	.word	0x000000ff
        /*01f4*/ 	.word	0x00000078
        /*01f8*/ 	.short	0x0100
        /*01fa*/ 	.byte	0x04
	.zero		1


	//   ....[16]....
        /*01fc*/ 	.word	0x00000870
        /*0200*/ 	.word	0x000000ff
        /*0204*/ 	.word	0x00000080
        /*0208*/ 	.short	0x0100
        /*020a*/ 	.byte	0x04
	.zero		1


	//   ....[17]....
        /*020c*/ 	.word	0x00000880
        /*0210*/ 	.word	0x000000ff
        /*0214*/ 	.word	0x00000098
        /*0218*/ 	.short	0x0100
        /*021a*/ 	.byte	0x04
	.zero		1


	//   ....[18]....
        /*021c*/ 	.word	0x00000890
        /*0220*/ 	.word	0x000000ff
        /*0224*/ 	.word	0x00000088
        /*0228*/ 	.short	0x0100
        /*022a*/ 	.byte	0x04
	.zero		1


	//   ....[19]....
        /*022c*/ 	.word	0x000008a0
        /*0230*/ 	.word	0x000000ff
        /*0234*/ 	.word	0x000000a0
        /*0238*/ 	.short	0x0100
        /*023a*/ 	.byte	0x04
	.zero		1


	//   ....[20]....
        /*023c*/ 	.word	0x000008b0
        /*0240*/ 	.word	0x000000ff
        /*0244*/ 	.word	0x00000090
        /*0248*/ 	.short	0x0100
        /*024a*/ 	.byte	0x04
	.zero		1


	//   ....[21]....
        /*024c*/ 	.word	0x000008c0
        /*0250*/ 	.word	0x000000ff
        /*0254*/ 	.word	0x000000a8
        /*0258*/ 	.short	0x0100
        /*025a*/ 	.byte	0x04
	.zero		1


	//   ....[22]....
        /*025c*/ 	.word	0x000009b0
        /*0260*/ 	.word	0x000000ff
        /*0264*/ 	.word	0x000000b0
        /*0268*/ 	.short	0x0100
        /*026a*/ 	.byte	0x04
	.zero		1


	//   ....[23]....
        /*026c*/ 	.word	0x000009c0
        /*0270*/ 	.word	0x000000ff
        /*0274*/ 	.word	0x000000b8
        /*0278*/ 	.short	0x0100
        /*027a*/ 	.byte	0x04
	.zero		1


	//   ....[24]....
        /*027c*/ 	.word	0x00000b00
        /*0280*/ 	.word	0x000000ff
        /*0284*/ 	.word	0x000000c0
        /*0288*/ 	.short	0x0100
        /*028a*/ 	.byte	0x06
	.zero		1


	//   ....[25]....
        /*028c*/ 	.word	0x00000b10
        /*0290*/ 	.word	0x000000ff
        /*0294*/ 	.word	0x000000c8
        /*0298*/ 	.short	0x0100
        /*029a*/ 	.byte	0x06
	.zero		1


	//   ....[26]....
        /*029c*/ 	.word	0x00000c50
        /*02a0*/ 	.word	0x000000ff
        /*02a4*/ 	.word	0x000000d0
        /*02a8*/ 	.short	0x0100
        /*02aa*/ 	.byte	0x04
	.zero		1


	//   ....[27]....
        /*02ac*/ 	.word	0x00000c60
        /*02b0*/ 	.word	0x000000ff
        /*02b4*/ 	.word	0x000000e0
        /*02b8*/ 	.short	0x0100
        /*02ba*/ 	.byte	0x04
	.zero		1


	//   ....[28]....
        /*02bc*/ 	.word	0x00000c70
        /*02c0*/ 	.word	0x000000ff
        /*02c4*/ 	.word	0x000000d8
        /*02c8*/ 	.short	0x0100
        /*02ca*/ 	.byte	0x04
	.zero		1


	//   ....[29]....
        /*02cc*/ 	.word	0x00000c80
        /*02d0*/ 	.word	0x000000ff
        /*02d4*/ 	.word	0x000000e8
        /*02d8*/ 	.short	0x0100
        /*02da*/ 	.byte	0x04
	.zero		1


	//   ....[30]....
        /*02dc*/ 	.word	0x00000d80
        /*02e0*/ 	.word	0x000000ff
        /*02e4*/ 	.word	0x000000f0
        /*02e8*/ 	.short	0x0100
        /*02ea*/ 	.byte	0x06
	.zero		1


	//   ....[31]....
        /*02ec*/ 	.word	0x00001b80
        /*02f0*/ 	.word	0x000000ff
        /*02f4*/ 	.word	0x00000040
        /*02f8*/ 	.short	0x010a
        /*02fa*/ 	.byte	0x06
	.zero		1


	//   ....[32]....
        /*02fc*/ 	.word	0x00001e90
        /*0300*/ 	.word	0x000000ff
        /*0304*/ 	.word	0x00000040
        /*0308*/ 	.short	0x010a
        /*030a*/ 	.byte	0x0b
	.zero		1


	//   ....[33]....
        /*030c*/ 	.word	0x00002040
        /*0310*/ 	.word	0x000000ff
        /*0314*/ 	.word	0x00000040
        /*0318*/ 	.short	0x010a
        /*031a*/ 	.byte	0x08
	.zero		1


	//   ....[34]....
        /*031c*/ 	.word	0x00002270
        /*0320*/ 	.word	0x000000ff
        /*0324*/ 	.word	0x000000b8
        /*0328*/ 	.short	0x0101
        /*032a*/ 	.byte	0x1b
	.zero		1


	//   ....[35]....
        /*032c*/ 	.word	0x000022a0
        /*0330*/ 	.word	0x000000ff
        /*0334*/ 	.word	0x00000040
        /*0338*/ 	.short	0x010a
        /*033a*/ 	.byte	0x04
	.zero		1


	//   ....[36]....
        /*033c*/ 	.word	0x000023f0
        /*0340*/ 	.word	0x000000ff
        /*0344*/ 	.word	0x00000040
        /*0348*/ 	.short	0x010a
        /*034a*/ 	.byte	0x15
	.zero		1


	//   ....[37]....
        /*034c*/ 	.word	0x000025a0
        /*0350*/ 	.word	0x000000ff
        /*0354*/ 	.word	0x00000040
        /*0358*/ 	.short	0x010a
        /*035a*/ 	.byte	0x08
	.zero		1


	//   ....[38]....
        /*035c*/ 	.word	0x000027d0
        /*0360*/ 	.word	0x000000ff
        /*0364*/ 	.word	0x000000c0
        /*0368*/ 	.short	0x010a
        /*036a*/ 	.byte	0x1b
	.zero		1


	//   ....[39]....
        /*036c*/ 	.word	0x00002890
        /*0370*/ 	.word	0x000000ff
        /*0374*/ 	.word	0x00000000
        /*0378*/ 	.short	0x0101
        /*037a*/ 	.byte	0x04
	.zero		1


	//   ....[40]....
        /*037c*/ 	.word	0x00002e80
        /*0380*/ 	.word	0x000000ff
        /*0384*/ 	.word	0x00000000
        /*0388*/ 	.short	0x010a
        /*038a*/ 	.byte	0x04
	.zero		1


	//   ....[41]....
        /*038c*/ 	.word	0x00002f20
        /*0390*/ 	.word	0x000000ff
        /*0394*/ 	.word	0x00000000
        /*0398*/ 	.short	0x010a
        /*039a*/ 	.byte	0x05
	.zero		1


	//   ....[42]....
        /*039c*/ 	.word	0x00002fc0
        /*03a0*/ 	.word	0x000000ff
        /*03a4*/ 	.word	0x00000000
        /*03a8*/ 	.short	0x010a
        /*03aa*/ 	.byte	0x05
	.zero		1


	//   ....[43]....
        /*03ac*/ 	.word	0x00003060
        /*03b0*/ 	.word	0x000000ff
        /*03b4*/ 	.word	0x00000000
        /*03b8*/ 	.short	0x010a
        /*03ba*/ 	.byte	0x05
	.zero		1


	//   ....[44]....
        /*03bc*/ 	.word	0x00003100
        /*03c0*/ 	.word	0x000000ff
        /*03c4*/ 	.word	0x00000000
        /*03c8*/ 	.short	0x010a
        /*03ca*/ 	.byte	0x05
	.zero		1


	//   ....[45]....
        /*03cc*/ 	.word	0x000031a0
        /*03d0*/ 	.word	0x000000ff
        /*03d4*/ 	.word	0x00000000
        /*03d8*/ 	.short	0x010a
        /*03da*/ 	.byte	0x05
	.zero		1


	//   ....[46]....
        /*03dc*/ 	.word	0x00003240
        /*03e0*/ 	.word	0x000000ff
        /*03e4*/ 	.word	0x00000000
        /*03e8*/ 	.short	0x010a
        /*03ea*/ 	.byte	0x05
	.zero		1


	//   ....[47]....
        /*03ec*/ 	.word	0x000032f0
        /*03f0*/ 	.word	0x00000000
        /*03f4*/ 	.word	0x00000000
        /*03f8*/ 	.short	0x010a
        /*03fa*/ 	.byte	0xff
	.zero		1


	//   ....[48]....
        /*03fc*/ 	.word	0x00003440
        /*0400*/ 	.word	0x000000ff
        /*0404*/ 	.word	0x000000c8
        /*0408*/ 	.short	0x010a
        /*040a*/ 	.byte	0x04
	.zero		1


	//   ....[49]....
        /*040c*/ 	.word	0x000034e0
        /*0410*/ 	.word	0x000000ff
        /*0414*/ 	.word	0x000000c0
        /*0418*/ 	.short	0x010a
        /*041a*/ 	.byte	0x04
	.zero		1


	//   ....[50]....
        /*041c*/ 	.word	0x00003580
        /*0420*/ 	.word	0x000000ff
        /*0424*/ 	.word	0x00000000
        /*0428*/ 	.short	0x0101
        /*042a*/ 	.byte	0x05
	.zero		1


	//   ....[51]....
        /*042c*/ 	.word	0x000035c0
        /*0430*/ 	.word	0x000000ff
        /*0434*/ 	.word	0x000000c8
        /*0438*/ 	.short	0x0106
        /*043a*/ 	.byte	0x04
	.zero		1


	//   ....[52]....
        /*043c*/ 	.word	0x00003600
        /*0440*/ 	.word	0x00000000
        /*0444*/ 	.word	0x000000c8
        /*0448*/ 	.short	0x010a
        /*044a*/ 	.byte	0xff
	.zero		1


	//   ....[53]....
        /*044c*/ 	.word	0x00003850
        /*0450*/ 	.word	0x000000ff
        /*0454*/ 	.word	0x00000008
        /*0458*/ 	.short	0x010a
        /*045a*/ 	.byte	0x05
	.zero		1


	//   ....[54]....
        /*045c*/ 	.word	0x00003870
        /*0460*/ 	.word	0x000000ff
        /*0464*/ 	.word	0x00000008
        /*0468*/ 	.short	0x010a
        /*046a*/ 	.byte	0x05
	.zero		1


	//   ....[55]....
        /*046c*/ 	.word	0x00003a00
        /*0470*/ 	.word	0x000000ff
        /*0474*/ 	.word	0x00000008
        /*0478*/ 	.short	0x010a
        /*047a*/ 	.byte	0x05
	.zero		1


	//   ....[56]....
        /*047c*/ 	.word	0x00003a20
        /*0480*/ 	.word	0x000000ff
        /*0484*/ 	.word	0x00000008
        /*0488*/ 	.short	0x010a
        /*048a*/ 	.byte	0x05
	.zero		1


	//   ....[57]....
        /*048c*/ 	.word	0x00003ae0
        /*0490*/ 	.word	0x000000ff
        /*0494*/ 	.word	0x00000000
        /*0498*/ 	.short	0x0101
        /*049a*/ 	.byte	0x04
	.zero		1


	//   ....[58]....
        /*049c*/ 	.word	0x00003ec0
        /*04a0*/ 	.word	0x000000ff
        /*04a4*/ 	.word	0x000000c0
        /*04a8*/ 	.short	0x010a
        /*04aa*/ 	.byte	0x17
	.zero		1


	//   ....[59]....
        /*04ac*/ 	.word	0x00003f60
        /*04b0*/ 	.word	0x000000ff
        /*04b4*/ 	.word	0x00000000
        /*04b8*/ 	.short	0x0101
        /*04ba*/ 	.byte	0x2e
	.zero		1


	//   ....[60]....
        /*04bc*/ 	.word	0x00003f90
        /*04c0*/ 	.word	0x000000ff
        /*04c4*/ 	.word	0x000000e0
        /*04c8*/ 	.short	0x010a
        /*04ca*/ 	.byte	0x1c
	.zero		1


	//   ....[61]....
        /*04cc*/ 	.word	0x00004060
        /*04d0*/ 	.word	0x000000ff
        /*04d4*/ 	.word	0x00000000
        /*04d8*/ 	.short	0x010a
        /*04da*/ 	.byte	0x04
	.zero		1


	//   ....[62]....
        /*04dc*/ 	.word	0x000040d0
        /*04e0*/ 	.word	0x000000ff
        /*04e4*/ 	.word	0x00000000
        /*04e8*/ 	.short	0x010a
        /*04ea*/ 	.byte	0x13
	.zero		1


	//   ....[63]....
        /*04ec*/ 	.word	0x00004220
        /*04f0*/ 	.word	0x000000ff
        /*04f4*/ 	.word	0x00000000
        /*04f8*/ 	.short	0x010a
        /*04fa*/ 	.byte	0x05
	.zero		1


	//   ....[64]....
        /*04fc*/ 	.word	0x000046b0
        /*0500*/ 	.word	0x000000ff
        /*0504*/ 	.word	0x00000000
        /*0508*/ 	.short	0x010a
        /*050a*/ 	.byte	0x04
	.zero		1


	//   ....[65]....
        /*050c*/ 	.word	0x00004750
        /*0510*/ 	.word	0x00000000
        /*0514*/ 	.word	0x00000000
        /*0518*/ 	.short	0x010a
        /*051a*/ 	.byte	0xff
	.zero		1


	//   ....[66]....
        /*051c*/ 	.word	0x00004790
        /*0520*/ 	.word	0x00000000
        /*0524*/ 	.word	0x00000000
        /*0528*/ 	.short	0x010a
        /*052a*/ 	.byte	0xff
	.zero		1


	//   ....[67]....
        /*052c*/ 	.word	0x00004800
        /*0530*/ 	.word	0x000000ff
        /*0534*/ 	.word	0x00000000
        /*0538*/ 	.short	0x0101
        /*053a*/ 	.byte	0x04
	.zero		1


	//   ....[68]....
        /*053c*/ 	.word	0x00004840
        /*0540*/ 	.word	0x000000ff
        /*0544*/ 	.word	0x000000f0
        /*0548*/ 	.short	0x010a
        /*054a*/ 	.byte	0x17
	.zero		1


	//   ....[69]....
        /*054c*/ 	.word	0x000048b0
        /*0550*/ 	.word	0x000000ff
        /*0554*/ 	.word	0x00000000
        /*0558*/ 	.short	0x0101
        /*055a*/ 	.byte	0x04
	.zero		1


	//   ....[70]....
        /*055c*/ 	.word	0x00004ec0
        /*0560*/ 	.word	0x000000ff
        /*0564*/ 	.word	0x000000c0
        /*0568*/ 	.short	0x010a
        /*056a*/ 	.byte	0x1f
	.zero		1


	//   ....[71]....
        /*056c*/ 	.word	0x00004f50
        /*0570*/ 	.word	0x000000ff
        /*0574*/ 	.word	0x00000000
        /*0578*/ 	.short	0x0101
        /*057a*/ 	.byte	0x2e
	.zero		1


	//   ....[72]....
        /*057c*/ 	.word	0x00005490
        /*0580*/ 	.word	0x000000ff
        /*0584*/ 	.word	0x000000b8
        /*0588*/ 	.short	0x010a
        /*058a*/ 	.byte	0x1f
	.zero		1


	//   ....[73]....
        /*058c*/ 	.word	0x00005970
        /*0590*/ 	.word	0x000000ff
        /*0594*/ 	.word	0x00000098
        /*0598*/ 	.short	0x010a
        /*059a*/ 	.byte	0x04
	.zero		1


	//   ....[74]....
        /*059c*/ 	.word	0x00005bc0
        /*05a0*/ 	.word	0x000000ff
        /*05a4*/ 	.word	0x00000080
        /*05a8*/ 	.short	0x010b
        /*05aa*/ 	.byte	0x04
	.zero		1


	//   ....[75]....
        /*05ac*/ 	.word	0x00005bd0
        /*05b0*/ 	.word	0x000000ff
        /*05b4*/ 	.word	0x00000000
        /*05b8*/ 	.short	0x0101
        /*05ba*/ 	.byte	0x07
	.zero		1


	//   ....[76]....
        /*05bc*/ 	.word	0x00005bf0
        /*05c0*/ 	.word	0x000000ff
        /*05c4*/ 	.word	0x00000098
        /*05c8*/ 	.short	0x010a
        /*05ca*/ 	.byte	0x05
	.zero		1


	//   ....[77]....
        /*05cc*/ 	.word	0x00005ec0
        /*05d0*/ 	.word	0x000000ff
        /*05d4*/ 	.word	0x00000080
        /*05d8*/ 	.short	0x010b
        /*05da*/ 	.byte	0x05
	.zero		1


	//   ....[78]....
        /*05dc*/ 	.word	0x00005ed0
        /*05e0*/ 	.word	0x000000ff
        /*05e4*/ 	.word	0x00000000
        /*05e8*/ 	.short	0x0101
        /*05ea*/ 	.byte	0x04
	.zero		1


	//   ....[79]....
        /*05ec*/ 	.word	0x00005f40
        /*05f0*/ 	.word	0x000000ff
        /*05f4*/ 	.word	0x00000000
        /*05f8*/ 	.short	0x010a
        /*05fa*/ 	.byte	0x04
	.zero		1


	//   ....[80]....
        /*05fc*/ 	.word	0x00005fd0
        /*0600*/ 	.word	0x000000ff
        /*0604*/ 	.word	0x00000000
        /*0608*/ 	.short	0x010a
        /*060a*/ 	.byte	0x05
	.zero		1


	//   ....[81]....
        /*060c*/ 	.word	0x00006070
        /*0610*/ 	.word	0x00000000
        /*0614*/ 	.word	0x00000000
        /*0618*/ 	.short	0x010a
        /*061a*/ 	.byte	0xff
	.zero		1


	//   ....[82]....
        /*061c*/ 	.word	0x00006430
        /*0620*/ 	.word	0x000000ff
        /*0624*/ 	.word	0x000000c0
        /*0628*/ 	.short	0x010a
        /*062a*/ 	.byte	0x34
	.zero		1


	//   ....[83]....
        /*062c*/ 	.word	0x00006500
        /*0630*/ 	.word	0x000000ff
        /*0634*/ 	.word	0x00000000
        /*0638*/ 	.short	0x0101
        /*063a*/ 	.byte	0x04
	.zero		1


	//   ....[84]....
        /*063c*/ 	.word	0x00007580
        /*0640*/ 	.word	0x00000000
        /*0644*/ 	.word	0x00000080
        /*0648*/ 	.short	0x010a
        /*064a*/ 	.byte	0xff
	.zero		1


	//   ....[85]....
        /*064c*/ 	.word	0x000075d0
        /*0650*/ 	.word	0x0000004e
        /*0654*/ 	.word	0x000000d0
        /*0658*/ 	.short	0x010a
        /*065a*/ 	.byte	0xff
	.zero		1


	//   ....[86]....
        /*065c*/ 	.word	0x000076d0
        /*0660*/ 	.word	0x00000000
        /*0664*/ 	.word	0x00000080
        /*0668*/ 	.short	0x010a
        /*066a*/ 	.byte	0xff
	.zero		1


	//   ....[87]....
        /*066c*/ 	.word	0x000077f0
        /*0670*/ 	.word	0x0000004e
        /*0674*/ 	.word	0x000000d0
        /*0678*/ 	.short	0x010a
        /*067a*/ 	.byte	0xff
	.zero		1


	//   ....[88]....
        /*067c*/ 	.word	0x00008090
        /*0680*/ 	.word	0x00000000
        /*0684*/ 	.word	0x00000000
        /*0688*/ 	.short	0x0101
        /*068a*/ 	.byte	0xff
	.zero		1


	//   ....[89]....
        /*068c*/ 	.word	0x000080a0
        /*0690*/ 	.word	0x00000003
        /*0694*/ 	.word	0x00000080
        /*0698*/ 	.short	0x010a
        /*069a*/ 	.byte	0xff
	.zero		1


	//   ....[90]....
        /*069c*/ 	.word	0x00008170
        /*06a0*/ 	.word	0x00000003
        /*06a4*/ 	.word	0x00000080
        /*06a8*/ 	.short	0x010a
        /*06aa*/ 	.byte	0xff
	.zero		1


	//   ....[91]....
        /*06ac*/ 	.word	0x000084b0
        /*06b0*/ 	.word	0x00000050
        /*06b4*/ 	.word	0x00000000
        /*06b8*/ 	.short	0x0101
        /*06ba*/ 	.byte	0xff
	.zero		1


	//   ....[92]....
        /*06bc*/ 	.word	0x00008b40
        /*06c0*/ 	.word	0x00000002
        /*06c4*/ 	.word	0x00000000
        /*06c8*/ 	.short	0x0101
        /*06ca*/ 	.byte	0xff
	.zero		1


	//   ....[93]....
        /*06cc*/ 	.word	0x00008dc0
        /*06d0*/ 	.word	0x000000ff
        /*06d4*/ 	.word	0x00000000
        /*06d8*/ 	.short	0x0101
        /*06da*/ 	.byte	0x04
	.zero		1


	//   ....[94]....
        /*06dc*/ 	.word	0x00008df0
        /*06e0*/ 	.word	0x00000000
        /*06e4*/ 	.word	0x00000040
        /*06e8*/ 	.short	0x010a
        /*06ea*/ 	.byte	0xff
	.zero		1


	//   ....[95]....
        /*06ec*/ 	.word	0x00008e50
        /*06f0*/ 	.word	0x00000000
        /*06f4*/ 	.word	0x00000040
        /*06f8*/ 	.short	0x010a
        /*06fa*/ 	.byte	0xff
	.zero		1


	//   ....[96]....
        /*06fc*/ 	.word	0x00008eb0
        /*0700*/ 	.word	0x00000000
        /*0704*/ 	.word	0x000000c0
        /*0708*/ 	.short	0x010a
        /*070a*/ 	.byte	0xff
	.zero		1


	//   ....[97]....
        /*070c*/ 	.word	0x00008f10
        /*0710*/ 	.word	0x00000000
        /*0714*/ 	.word	0x00000000
        /*0718*/ 	.short	0x010a
        /*071a*/ 	.byte	0xff
	.zero		1


	//   ....[98]....
        /*071c*/ 	.word	0x00008f70
        /*0720*/ 	.word	0x00000000
        /*0724*/ 	.word	0x00000000
        /*0728*/ 	.short	0x010a
        /*072a*/ 	.byte	0xff
	.zero		1


	//   ....[99]....
        /*072c*/ 	.word	0x00008fd0
        /*0730*/ 	.word	0x00000000
        /*0734*/ 	.word	0x00000000
        /*0738*/ 	.short	0x010a
        /*073a*/ 	.byte	0xff
	.zero		1


	//   ....[100]....
        /*073c*/ 	.word	0x00009030
        /*0740*/ 	.word	0x00000000
        /*0744*/ 	.word	0x00000000
        /*0748*/ 	.short	0x010a
        /*074a*/ 	.byte	0xff
	.zero		1


	//   ....[101]....
        /*074c*/ 	.word	0x00009090
        /*0750*/ 	.word	0x00000000
        /*0754*/ 	.word	0x00000000
        /*0758*/ 	.short	0x010a
        /*075a*/ 	.byte	0xff
	.zero		1


	//   ....[102]....
        /*075c*/ 	.word	0x000090f0
        /*0760*/ 	.word	0x00000000
        /*0764*/ 	.word	0x00000000
        /*0768*/ 	.short	0x010a
        /*076a*/ 	.byte	0xff
	.zero		1


	//   ....[103]....
        /*076c*/ 	.word	0x00009150
        /*0770*/ 	.word	0x00000000
        /*0774*/ 	.word	0x00000000
        /*0778*/ 	.short	0x010a
        /*077a*/ 	.byte	0xff
	.zero		1


	//   ....[104]....
        /*077c*/ 	.word	0x000091b0
        /*0780*/ 	.word	0x00000004
        /*0784*/ 	.word	0x000000c8
        /*0788*/ 	.short	0x010a
        /*078a*/ 	.byte	0xff
	.zero		1


	//   ....[105]....
        /*078c*/ 	.word	0x00009210
        /*0790*/ 	.word	0x00000004
        /*0794*/ 	.word	0x000000c0
        /*0798*/ 	.short	0x010a
        /*079a*/ 	.byte	0xff
	.zero		1


	//   ....[106]....
        /*079c*/ 	.word	0x00009270
        /*07a0*/ 	.word	0x00000005
        /*07a4*/ 	.word	0x00000008
        /*07a8*/ 	.short	0x010a
        /*07aa*/ 	.byte	0xff
	.zero		1


	//   ....[107]....
        /*07ac*/ 	.word	0x00009350
        /*07b0*/ 	.word	0x00000003
        /*07b4*/ 	.word	0x00000008
        /*07b8*/ 	.short	0x010a
        /*07ba*/ 	.byte	0xff
	.zero		1


	//   ....[108]....
        /*07bc*/ 	.word	0x000093b0
        /*07c0*/ 	.word	0x00000000
        /*07c4*/ 	.word	0x000000c0
        /*07c8*/ 	.short	0x010a
        /*07ca*/ 	.byte	0xff
	.zero		1


	//   ....[109]....
        /*07cc*/ 	.word	0x00009410
        /*07d0*/ 	.word	0x00000000
        /*07d4*/ 	.word	0x000000e0
        /*07d8*/ 	.short	0x010a
        /*07da*/ 	.byte	0xff
	.zero		1


	//   ....[110]....
        /*07dc*/ 	.word	0x00009470
        /*07e0*/ 	.word	0x00000000
        /*07e4*/ 	.word	0x00000000
        /*07e8*/ 	.short	0x010a
        /*07ea*/ 	.byte	0xff
	.zero		1


	//   ....[111]....
        /*07ec*/ 	.word	0x000094d0
        /*07f0*/ 	.word	0x00000000
        /*07f4*/ 	.word	0x00000000
        /*07f8*/ 	.short	0x010a
        /*07fa*/ 	.byte	0xff
	.zero		1


	//   ....[112]....
        /*07fc*/ 	.word	0x00009530
        /*0800*/ 	.word	0x00000000
        /*0804*/ 	.word	0x000000f0
        /*0808*/ 	.short	0x010a
        /*080a*/ 	.byte	0xff
	.zero		1


	//   ....[113]....
        /*080c*/ 	.word	0x00009590
        /*0810*/ 	.word	0x00000000
        /*0814*/ 	.word	0x000000c0
        /*0818*/ 	.short	0x010a
        /*081a*/ 	.byte	0xff
	.zero		1


	//   ....[114]....
        /*081c*/ 	.word	0x000095f0
        /*0820*/ 	.word	0x00000003
        /*0824*/ 	.word	0x000000b8
        /*0828*/ 	.short	0x010a
        /*082a*/ 	.byte	0xff
	.zero		1


	//   ....[115]....
        /*082c*/ 	.word	0x00009650
        /*0830*/ 	.word	0x00000000
        /*0834*/ 	.word	0x00000098
        /*0838*/ 	.short	0x010a
        /*083a*/ 	.byte	0xff
	.zero		1


	//   ....[116]....
        /*083c*/ 	.word	0x000096b0
        /*0840*/ 	.word	0x00000000
        /*0844*/ 	.word	0x00000098
        /*0848*/ 	.short	0x010a
        /*084a*/ 	.byte	0xff
	.zero		1


	//   ....[117]....
        /*084c*/ 	.word	0x00009710
        /*0850*/ 	.word	0x00000000
        /*0854*/ 	.word	0x00000000
        /*0858*/ 	.short	0x010a
        /*085a*/ 	.byte	0xff
	.zero		1


	//   ....[118]....
        /*085c*/ 	.word	0x00009770
        /*0860*/ 	.word	0x00000000
        /*0864*/ 	.word	0x00000000
        /*0868*/ 	.short	0x010a
        /*086a*/ 	.byte	0xff
	.zero		1


	//   ....[119]....
        /*086c*/ 	.word	0x000097d0
        /*0870*/ 	.word	0x00000000
        /*0874*/ 	.word	0x000000c0
        /*0878*/ 	.short	0x010a
        /*087a*/ 	.byte	0xff
	.zero		1


	//   ....[120]....
        /*087c*/ 	.word	0x00009820
        /*0880*/ 	.word	0x00000000
        /*0884*/ 	.word	0x00000080
        /*0888*/ 	.short	0x010a
        /*088a*/ 	.byte	0xff
	.zero		1


	//   ....[121]....
        /*088c*/ 	.word	0x00009870
        /*0890*/ 	.word	0x0000004e
        /*0894*/ 	.word	0x000000d0
        /*0898*/ 	.short	0x010a
        /*089a*/ 	.byte	0xff
	.zero		1


	//   ....[122]....
        /*089c*/ 	.word	0x000098c0
        /*08a0*/ 	.word	0x00000003
        /*08a4*/ 	.word	0x00000080
        /*08a8*/ 	.short	0x010a
        /*08aa*/ 	.byte	0xff
	.zero		1


	//----- nvinfo : EIATTR_NUM_MBARRIERS
	.align		4
.L_47:
        /*08ac*/ 	.byte	0x03, 0x38
        /*08ae*/ 	.short	0x001f


	//----- nvinfo : EIATTR_EXIT_INSTR_OFFSETS
	.align		4
        /*08b0*/ 	.byte	0x04, 0x1c
        /*08b2*/ 	.short	(.L_49 - .L_48)


	//   ....[0]....
.L_48:
        /*08b4*/ 	.word	0x00003320


	//   ....[1]....
        /*08b8*/ 	.word	0x000035d0


	//   ....[2]....
        /*08bc*/ 	.word	0x00003630


	//   ....[3]....
        /*08c0*/ 	.word	0x00004ad0


	//   ....[4]....
        /*08c4*/ 	.word	0x000060a0


	//   ....[5]....
        /*08c8*/ 	.word	0x000060e0


	//   ....[6]....
        /*08cc*/ 	.word	0x00008ca0


	//   ....[7]....
        /*08d0*/ 	.word	0x00008d20


	//   ....[8]....
        /*08d4*/ 	.word	0x00008d50


	//   ....[9]....
        /*08d8*/ 	.word	0x00008dd0


	//----- nvinfo : EIATTR_MAX_THREADS
	.align		4
.L_49:
        /*08dc*/ 	.byte	0x04, 0x05
        /*08de*/ 	.short	(.L_51 - .L_50)
.L_50:
        /*08e0*/ 	.word	0x00000100
        /*08e4*/ 	.word	0x00000001
        /*08e8*/ 	.word	0x00000001


	//----- nvinfo : EIATTR_CRS_STACK_SIZE
	.align		4
.L_51:
        /*08ec*/ 	.byte	0x04, 0x1e
        /*08ee*/ 	.short	(.L_53 - .L_52)
.L_52:
        /*08f0*/ 	.word	0x00000000


	//----- nvinfo : EIATTR_CBANK_PARAM_SIZE
	.align		4
.L_53:
        /*08f4*/ 	.byte	0x03, 0x19
        /*08f6*/ 	.short	0x0800


	//----- nvinfo : EIATTR_PARAM_CBANK
	.align		4
        /*08f8*/ 	.byte	0x04, 0x0a
        /*08fa*/ 	.short	(.L_55 - .L_54)
	.align		4
.L_54:
        /*08fc*/ 	.word	index@(.nv.constant0._ZN7cutlass13device_kernelINS_4conv6kernel13ConvUniversalINS1_16ConvProblemShapeILNS1_8OperatorE2ELi2EEENS1_10collective14CollectiveConvINS1_47MainloopSm100TmaUmmaWarpSpecializedImplicitGemmILS5_2ELi8ELi2ELi1ELi2EN4cute5tupleIJNSA_1CILi2EEENSC_ILi1EEESE_EEEEENSB_IJNSC_ILi128EEENSB_IJNSC_ILi64EEEEEESJ_EEENS_10tfloat32_tESL_NSA_8TiledMMAINSA_8MMA_AtomIJNSA_23SM100_MMA_TF32_2x1SM_SSISL_SL_fLi128ELi64ELNSA_4UMMA5MajorE1ELSQ_1ELNSP_7ScaleInE0ELSR_0EEEEEENSA_6LayoutINSB_IJSE_SE_SE_EEENSB_IJNSC_ILi0EEESW_SW_EEEEENSB_IJNSA_10UnderscoreESZ_SZ_EEEEENS7_6detail27Sm100ImplicitGemmTileTraitsINSA_18SM100_TMA_2SM_LOADENSA_14ComposedLayoutINSA_7SwizzleILi2ELi5ELi2EEENSA_18smem_ptr_flag_bitsILi32EEENSU_INSB_IJNSC_ILi32EEENSC_ILi4EEEEEENSB_IJSE_S1A_EEEEEEEvEENS13_INSA_25SM100_TMA_2SM_LOAD_IM2COLES1F_vEEEENS_8epilogue10collective18CollectiveEpilogueINS1K_23Sm100TmaWarpSpecializedILi3ELi2ELi16ELb1ELb0EEEJNSB_IJSI_SJ_SJ_EEENSB_IJNSU_ISI_SE_EENSU_INSB_IJNSC_ILi16EEESD_EEES1D_EEEEESL_NSB_IJlNSB_IJSE_llEEESW_EEESL_S1W_NS1K_6fusion15FusionCallbacksIS1O_NS1X_17LinearCombinationISL_fSL_fLNS_15FloatRoundStyleE2EEES1P_S1U_JEEENSA_5SM1004TMEM4LOAD26SM100_TMEM_LOAD_32dp32b16xENSA_13SM90_TMA_LOADENS15_INS16_ILi2ELi4ELi3EEES19_NSU_INSB_IJNSC_ILi8EEES1R_EEENSB_IJS1R_SE_EEEEEEENSA_39AutoVectorizingCopyWithAssumedAlignmentILi128EEENSA_14SM90_TMA_STOREES2D_S2F_S2F_EEEvvEEEEvNT_6ParamsE)
        /*0900*/ 	.short	0x0380
        /*0902*/ 	.short	0x0800


	//----- nvinfo : EIATTR_SW_WAR
	.align		4
.L_55:
        /*0904*/ 	.byte	0x04, 0x36
        /*0906*/ 	.short	(.L_57 - .L_56)
.L_56:
        /*0908*/ 	.word	0x00000008
.L_57:


//--------------------- .nv.callgraph             --------------------------
	.section	.nv.callgraph,"",@"SHT_CUDA_CALLGRAPH"
	.align	4
	.sectionentsize	8
	.align		4
        /*0000*/ 	.word	0x00000000
	.align		4
        /*0004*/ 	.word	0xffffffff
	.align		4
        /*0008*/ 	.word	index@(_ZN7cutlass13device_kernelINS_4conv6kernel13ConvUniversalINS1_16ConvProblemShapeILNS1_8OperatorE2ELi2EEENS1_10collective14CollectiveConvINS1_47MainloopSm100TmaUmmaWarpSpecializedImplicitGemmILS5_2ELi8ELi2ELi1ELi2EN4cute5tupleIJNSA_1CILi2EEENSC_ILi1EEESE_EEEEENSB_IJNSC_ILi128EEENSB_IJNSC_ILi64EEEEEESJ_EEENS_10tfloat32_tESL_NSA_8TiledMMAINSA_8MMA_AtomIJNSA_23SM100_MMA_TF32_2x1SM_SSISL_SL_fLi128ELi64ELNSA_4UMMA5MajorE1ELSQ_1ELNSP_7ScaleInE0ELSR_0EEEEEENSA_6LayoutINSB_IJSE_SE_SE_EEENSB_IJNSC_ILi0EEESW_SW_EEEEENSB_IJNSA_10UnderscoreESZ_SZ_EEEEENS7_6detail27Sm100ImplicitGemmTileTraitsINSA_18SM100_TMA_2SM_LOADENSA_14ComposedLayoutINSA_7SwizzleILi2ELi5ELi2EEENSA_18smem_ptr_flag_bitsILi32EEENSU_INSB_IJNSC_ILi32EEENSC_ILi4EEEEEENSB_IJSE_S1A_EEEEEEEvEENS13_INSA_25SM100_TMA_2SM_LOAD_IM2COLES1F_vEEEENS_8epilogue10collective18CollectiveEpilogueINS1K_23Sm100TmaWarpSpecializedILi3ELi2ELi16ELb1ELb0EEEJNSB_IJSI_SJ_SJ_EEENSB_IJNSU_ISI_SE_EENSU_INSB_IJNSC_ILi16EEESD_EEES1D_EEEEESL_NSB_IJlNSB_IJSE_llEEESW_EEESL_S1W_NS1K_6fusion15FusionCallbacksIS1O_NS1X_17LinearCombinationISL_fSL_fLNS_15FloatRoundStyleE2EEES1P_S1U_JEEENSA_5SM1004TMEM4LOAD26SM100_TMEM_LOAD_32dp32b16xENSA_13SM90_TMA_LOADENS15_INS16_ILi2ELi4ELi3EEES19_NSU_INSB_IJNSC_ILi8EEES1R_EEENSB_IJS1R_SE_EEEEEEENSA_39AutoVectorizingCopyWithAssumedAlignmentILi128EEENSA_14SM90_TMA_STOREES2D_S2F_S2F_EEEvvEEEEvNT_6ParamsE)
	.align		4
        /*000c*/ 	.word	index@(__assertfail)
	.align		4
        /*0010*/ 	.word	0x00000000
	.align		4
        /*0014*/ 	.word	0xfffffffe
	.align		4
        /*0018*/ 	.word	0x00000000
	.align		4
        /*001c*/ 	.word	0xfffffffd
	.align		4
        /*0020*/ 	.word	0x00000000
	.align		4
        /*0024*/ 	.word	0xfffffffc


//--------------------- .nv.constant4             --------------------------
	.section	.nv.constant4,"a",@progbits
	.align	8
	.align		8
.nv.constant4:
        /*0000*/ 	.dword	__assertfail
	.align		8
        /*0008*/ 	.dword	__unnamed_1
	.align		8
        /*0010*/ 	.dword	__unnamed_2
	.align		8
        /*0018*/ 	.dword	_ZN39_INTERNAL_d7b359a8_4_k_cu_22601a2b_47784cuda3std3__45__cpo5beginE
	.align		8
        /*0020*/ 	.dword	_ZN39_INTERNAL_d7b359a8_4_k_cu_22601a2b_47784cuda3std3__45__cpo3endE
	.align		8
        /*0028*/ 	.dword	_ZN39_INTERNAL_d7b359a8_4_k_cu_22601a2b_47784cuda3std3__45__cpo6cbeginE
	.align		8
        /*0030*/ 	.dword	_ZN39_INTERNAL_d7b359a8_4_k_cu_22601a2b_47784cuda3std3__45__cpo4cendE
	.align		8
        /*0038*/ 	.dword	_ZN39_INTERNAL_d7b359a8_4_k_cu_22601a2b_47784cuda3std3__441_GLOBAL__N__d7b359a8_4_k_cu_22601a2b_47786ignoreE
	.align		8
        /*0040*/ 	.dword	_ZN39_INTERNAL_d7b359a8_4_k_cu_22601a2b_47784cuda3std3__419piecewise_constructE
	.align		8
        /*0048*/ 	.dword	_ZN39_INTERNAL_d7b359a8_4_k_cu_22601a2b_47784cuda3std3__48in_placeE
	.align		8
        /*0050*/ 	.dword	_ZN39_INTERNAL_d7b359a8_4_k_cu_22601a2b_47784cuda3std6ranges3__45__cpo4swapE
	.align		8
        /*0058*/ 	.dword	_ZN39_INTERNAL_d7b359a8_4_k_cu_22601a2b_47784cuda3std6ranges3__45__cpo9iter_moveE
	.align		8
        /*0060*/ 	.dword	_ZN39_INTERNAL_d7b359a8_4_k_cu_22601a2b_47784cute7productE
	.align		8
        /*0068*/ 	.dword	_ZN39_INTERNAL_d7b359a8_4_k_cu_22601a2b_47784cute1_E
	.align		8
        /*0070*/ 	.dword	$str$27
	.align		8
        /*0078*/ 	.dword	$str$28
	.align		8
        /*0080*/ 	.dword	$str$29
	.align		8
        /*0088*/ 	.dword	$str$30


//--------------------- .text._ZN7cutlass13device_kernelINS_4conv6kernel13ConvUniversalINS1_16ConvProblemShapeILNS1_8OperatorE2ELi2EEENS1_10collective14CollectiveConvINS1_47MainloopSm100TmaUmmaWarpSpecializedImplicitGemmILS5_2ELi8ELi2ELi1ELi2EN4cute5tupleIJNSA_1CILi2EEENSC_ILi1EEESE_EEEEENSB_IJNSC_ILi128EEENSB_IJNSC_ILi64EEEEEESJ_EEENS_10tfloat32_tESL_NSA_8TiledMMAINSA_8MMA_AtomIJNSA_23SM100_MMA_TF32_2x1SM_SSISL_SL_fLi128ELi64ELNSA_4UMMA5MajorE1ELSQ_1ELNSP_7ScaleInE0ELSR_0EEEEEENSA_6LayoutINSB_IJSE_SE_SE_EEENSB_IJNSC_ILi0EEESW_SW_EEEEENSB_IJNSA_10UnderscoreESZ_SZ_EEEEENS7_6detail27Sm100ImplicitGemmTileTraitsINSA_18SM100_TMA_2SM_LOADENSA_14ComposedLayoutINSA_7SwizzleILi2ELi5ELi2EEENSA_18smem_ptr_flag_bitsILi32EEENSU_INSB_IJNSC_ILi32EEENSC_ILi4EEEEEENSB_IJSE_S1A_EEEEEEEvEENS13_INSA_25SM100_TMA_2SM_LOAD_IM2COLES1F_vEEEENS_8epilogue10collective18CollectiveEpilogueINS1K_23Sm100TmaWarpSpecializedILi3ELi2ELi16ELb1ELb0EEEJNSB_IJSI_SJ_SJ_EEENSB_IJNSU_ISI_SE_EENSU_INSB_IJNSC_ILi16EEESD_EEES1D_EEEEESL_NSB_IJlNSB_IJSE_llEEESW_EEESL_S1W_NS1K_6fusion15FusionCallbacksIS1O_NS1X_17LinearCombinationISL_fSL_fLNS_15FloatRoundStyleE2EEES1P_S1U_JEEENSA_5SM1004TMEM4LOAD26SM100_TMEM_LOAD_32dp32b16xENSA_13SM90_TMA_LOADENS15_INS16_ILi2ELi4ELi3EEES19_NSU_INSB_IJNSC_ILi8EEES1R_EEENSB_IJS1R_SE_EEEEEEENSA_39AutoVectorizingCopyWithAssumedAlignmentILi128EEENSA_14SM90_TMA_STOREES2D_S2F_S2F_EEEvvEEEEvNT_6ParamsE --------------------------
	.section	.text._ZN7cutlass13device_kernelINS_4conv6kernel13ConvUniversalINS1_16ConvProblemShapeILNS1_8OperatorE2ELi2EEENS1_10collective14CollectiveConvINS1_47MainloopSm100TmaUmmaWarpSpecializedImplicitGemmILS5_2ELi8ELi2ELi1ELi2EN4cute5tupleIJNSA_1CILi2EEENSC_ILi1EEESE_EEEEENSB_IJNSC_ILi128EEENSB_IJNSC_ILi64EEEEEESJ_EEENS_10tfloat32_tESL_NSA_8TiledMMAINSA_8MMA_AtomIJNSA_23SM100_MMA_TF32_2x1SM_SSISL_SL_fLi128ELi64ELNSA_4UMMA5MajorE1ELSQ_1ELNSP_7ScaleInE0ELSR_0EEEEEENSA_6LayoutINSB_IJSE_SE_SE_EEENSB_IJNSC_ILi0EEESW_SW_EEEEENSB_IJNSA_10UnderscoreESZ_SZ_EEEEENS7_6detail27Sm100ImplicitGemmTileTraitsINSA_18SM100_TMA_2SM_LOADENSA_14ComposedLayoutINSA_7SwizzleILi2ELi5ELi2EEENSA_18smem_ptr_flag_bitsILi32EEENSU_INSB_IJNSC_ILi32EEENSC_ILi4EEEEEENSB_IJSE_S1A_EEEEEEEvEENS13_INSA_25SM100_TMA_2SM_LOAD_IM2COLES1F_vEEEENS_8epilogue10collective18CollectiveEpilogueINS1K_23Sm100TmaWarpSpecializedILi3ELi2ELi16ELb1ELb0EEEJNSB_IJSI_SJ_SJ_EEENSB_IJNSU_ISI_SE_EENSU_INSB_IJNSC_ILi16EEESD_EEES1D_EEEEESL_NSB_IJlNSB_IJSE_llEEESW_EEESL_S1W_NS1K_6fusion15FusionCallbacksIS1O_NS1X_17LinearCombinationISL_fSL_fLNS_15FloatRoundStyleE2EEES1P_S1U_JEEENSA_5SM1004TMEM4LOAD26SM100_TMEM_LOAD_32dp32b16xENSA_13SM90_TMA_LOADENS15_INS16_ILi2ELi4ELi3EEES19_NSU_INSB_IJNSC_ILi8EEES1R_EEENSB_IJS1R_SE_EEEEEEENSA_39AutoVectorizingCopyWithAssumedAlignmentILi128EEENSA_14SM90_TMA_STOREES2D_S2F_S2F_EEEvvEEEEvNT_6ParamsE,"ax",@progbits
	.align	128
.text._ZN7cutlass13device_kernelINS_4conv6kernel13ConvUniversalINS1_16ConvProblemShapeILNS1_8OperatorE2ELi2EEENS1_10collective14CollectiveConvINS1_47MainloopSm100TmaUmmaWarpSpecializedImplicitGemmILS5_2ELi8ELi2ELi1ELi2EN4cute5tupleIJNSA_1CILi2EEENSC_ILi1EEESE_EEEEENSB_IJNSC_ILi128EEENSB_IJNSC_ILi64EEEEEESJ_EEENS_10tfloat32_tESL_NSA_8TiledMMAINSA_8MMA_AtomIJNSA_23SM100_MMA_TF32_2x1SM_SSISL_SL_fLi128ELi64ELNSA_4UMMA5MajorE1ELSQ_1ELNSP_7ScaleInE0ELSR_0EEEEEENSA_6LayoutINSB_IJSE_SE_SE_EEENSB_IJNSC_ILi0EEESW_SW_EEEEENSB_IJNSA_10UnderscoreESZ_SZ_EEEEENS7_6detail27Sm100ImplicitGemmTileTraitsINSA_18SM100_TMA_2SM_LOADENSA_14ComposedLayoutINSA_7SwizzleILi2ELi5ELi2EEENSA_18smem_ptr_flag_bitsILi32EEENSU_INSB_IJNSC_ILi32EEENSC_ILi4EEEEEENSB_IJSE_S1A_EEEEEEEvEENS13_INSA_25SM100_TMA_2SM_LOAD_IM2COLES1F_vEEEENS_8epilogue10collective18CollectiveEpilogueINS1K_23Sm100TmaWarpSpecializedILi3ELi2ELi16ELb1ELb0EEEJNSB_IJSI_SJ_SJ_EEENSB_IJNSU_ISI_SE_EENSU_INSB_IJNSC_ILi16EEESD_EEES1D_EEEEESL_NSB_IJlNSB_IJSE_llEEESW_EEESL_S1W_NS1K_6fusion15FusionCallbacksIS1O_NS1X_17LinearCombinationISL_fSL_fLNS_15FloatRoundStyleE2EEES1P_S1U_JEEENSA_5SM1004TMEM4LOAD26SM100_TMEM_LOAD_32dp32b16xENSA_13SM90_TMA_LOADENS15_INS16_ILi2ELi4ELi3EEES19_NSU_INSB_IJNSC_ILi8EEES1R_EEENSB_IJS1R_SE_EEEEEEENSA_39AutoVectorizingCopyWithAssumedAlignmentILi128EEENSA_14SM90_TMA_STOREES2D_S2F_S2F_EEEvvEEEEvNT_6ParamsE:
        .type           _ZN7cutlass13device_kernelINS_4conv6kernel13ConvUniversalINS1_16ConvProblemShapeILNS1_8OperatorE2ELi2EEENS1_10collective14CollectiveConvINS1_47MainloopSm100TmaUmmaWarpSpecializedImplicitGemmILS5_2ELi8ELi2ELi1ELi2EN4cute5tupleIJNSA_1CILi2EEENSC_ILi1EEESE_EEEEENSB_IJNSC_ILi128EEENSB_IJNSC_ILi64EEEEEESJ_EEENS_10tfloat32_tESL_NSA_8TiledMMAINSA_8MMA_AtomIJNSA_23SM100_MMA_TF32_2x1SM_SSISL_SL_fLi128ELi64ELNSA_4UMMA5MajorE1ELSQ_1ELNSP_7ScaleInE0ELSR_0EEEEEENSA_6LayoutINSB_IJSE_SE_SE_EEENSB_IJNSC_ILi0EEESW_SW_EEEEENSB_IJNSA_10UnderscoreESZ_SZ_EEEEENS7_6detail27Sm100ImplicitGemmTileTraitsINSA_18SM100_TMA_2SM_LOADENSA_14ComposedLayoutINSA_7SwizzleILi2ELi5ELi2EEENSA_18smem_ptr_flag_bitsILi32EEENSU_INSB_IJNSC_ILi32EEENSC_ILi4EEEEEENSB_IJSE_S1A_EEEEEEEvEENS13_INSA_25SM100_TMA_2SM_LOAD_IM2COLES1F_vEEEENS_8epilogue10collective18CollectiveEpilogueINS1K_23Sm100TmaWarpSpecializedILi3ELi2ELi16ELb1ELb0EEEJNSB_IJSI_SJ_SJ_EEENSB_IJNSU_ISI_SE_EENSU_INSB_IJNSC_ILi16EEESD_EEES1D_EEEEESL_NSB_IJlNSB_IJSE_llEEESW_EEESL_S1W_NS1K_6fusion15FusionCallbacksIS1O_NS1X_17LinearCombinationISL_fSL_fLNS_15FloatRoundStyleE2EEES1P_S1U_JEEENSA_5SM1004TMEM4LOAD26SM100_TMEM_LOAD_32dp32b16xENSA_13SM90_TMA_LOADENS15_INS16_ILi2ELi4ELi3EEES19_NSU_INSB_IJNSC_ILi8EEES1R_EEENSB_IJS1R_SE_EEEEEEENSA_39AutoVectorizingCopyWithAssumedAlignmentILi128EEENSA_14SM90_TMA_STOREES2D_S2F_S2F_EEEvvEEEEvNT_6ParamsE,@function
        .size           _ZN7cutlass13device_kernelINS_4conv6kernel13ConvUniversalINS1_16ConvProblemShapeILNS1_8OperatorE2ELi2EEENS1_10collective14CollectiveConvINS1_47MainloopSm100TmaUmmaWarpSpecializedImplicitGemmILS5_2ELi8ELi2ELi1ELi2EN4cute5tupleIJNSA_1CILi2EEENSC_ILi1EEESE_EEEEENSB_IJNSC_ILi128EEENSB_IJNSC_ILi64EEEEEESJ_EEENS_10tfloat32_tESL_NSA_8TiledMMAINSA_8MMA_AtomIJNSA_23SM100_MMA_TF32_2x1SM_SSISL_SL_fLi128ELi64ELNSA_4UMMA5MajorE1ELSQ_1ELNSP_7ScaleInE0ELSR_0EEEEEENSA_6LayoutINSB_IJSE_SE_SE_EEENSB_IJNSC_ILi0EEESW_SW_EEEEENSB_IJNSA_10UnderscoreESZ_SZ_EEEEENS7_6detail27Sm100ImplicitGemmTileTraitsINSA_18SM100_TMA_2SM_LOADENSA_14ComposedLayoutINSA_7SwizzleILi2ELi5ELi2EEENSA_18smem_ptr_flag_bitsILi32EEENSU_INSB_IJNSC_ILi32EEENSC_ILi4EEEEEENSB_IJSE_S1A_EEEEEEEvEENS13_INSA_25SM100_TMA_2SM_LOAD_IM2COLES1F_vEEEENS_8epilogue10collective18CollectiveEpilogueINS1K_23Sm100TmaWarpSpecializedILi3ELi2ELi16ELb1ELb0EEEJNSB_IJSI_SJ_SJ_EEENSB_IJNSU_ISI_SE_EENSU_INSB_IJNSC_ILi16EEESD_EEES1D_EEEEESL_NSB_IJlNSB_IJSE_llEEESW_EEESL_S1W_NS1K_6fusion15FusionCallbacksIS1O_NS1X_17LinearCombinationISL_fSL_fLNS_15FloatRoundStyleE2EEES1P_S1U_JEEENSA_5SM1004TMEM4LOAD26SM100_TMEM_LOAD_32dp32b16xENSA_13SM90_TMA_LOADENS15_INS16_ILi2ELi4ELi3EEES19_NSU_INSB_IJNSC_ILi8EEES1R_EEENSB_IJS1R_SE_EEEEEEENSA_39AutoVectorizingCopyWithAssumedAlignmentILi128EEENSA_14SM90_TMA_STOREES2D_S2F_S2F_EEEvvEEEEvNT_6ParamsE,(.L_x_177 - _ZN7cutlass13device_kernelINS_4conv6kernel13ConvUniversalINS1_16ConvProblemShapeILNS1_8OperatorE2ELi2EEENS1_10collective14CollectiveConvINS1_47MainloopSm100TmaUmmaWarpSpecializedImplicitGemmILS5_2ELi8ELi2ELi1ELi2EN4cute5tupleIJNSA_1CILi2EEENSC_ILi1EEESE_EEEEENSB_IJNSC_ILi128EEENSB_IJNSC_ILi64EEEEEESJ_EEENS_10tfloat32_tESL_NSA_8TiledMMAINSA_8MMA_AtomIJNSA_23SM100_MMA_TF32_2x1SM_SSISL_SL_fLi128ELi64ELNSA_4UMMA5MajorE1ELSQ_1ELNSP_7ScaleInE0ELSR_0EEEEEENSA_6LayoutINSB_IJSE_SE_SE_EEENSB_IJNSC_ILi0EEESW_SW_EEEEENSB_IJNSA_10UnderscoreESZ_SZ_EEEEENS7_6detail27Sm100ImplicitGemmTileTraitsINSA_18SM100_TMA_2SM_LOADENSA_14ComposedLayoutINSA_7SwizzleILi2ELi5ELi2EEENSA_18smem_ptr_flag_bitsILi32EEENSU_INSB_IJNSC_ILi32EEENSC_ILi4EEEEEENSB_IJSE_S1A_EEEEEEEvEENS13_INSA_25SM100_TMA_2SM_LOAD_IM2COLES1F_vEEEENS_8epilogue10collective18CollectiveEpilogueINS1K_23Sm100TmaWarpSpecializedILi3ELi2ELi16ELb1ELb0EEEJNSB_IJSI_SJ_SJ_EEENSB_IJNSU_ISI_SE_EENSU_INSB_IJNSC_ILi16EEESD_EEES1D_EEEEESL_NSB_IJlNSB_IJSE_llEEESW_EEESL_S1W_NS1K_6fusion15FusionCallbacksIS1O_NS1X_17LinearCombinationISL_fSL_fLNS_15FloatRoundStyleE2EEES1P_S1U_JEEENSA_5SM1004TMEM4LOAD26SM100_TMEM_LOAD_32dp32b16xENSA_13SM90_TMA_LOADENS15_INS16_ILi2ELi4ELi3EEES19_NSU_INSB_IJNSC_ILi8EEES1R_EEENSB_IJS1R_SE_EEEEEEENSA_39AutoVectorizingCopyWithAssumedAlignmentILi128EEENSA_14SM90_TMA_STOREES2D_S2F_S2F_EEEvvEEEEvNT_6ParamsE)
        .other          _ZN7cutlass13device_kernelINS_4conv6kernel13ConvUniversalINS1_16ConvProblemShapeILNS1_8OperatorE2ELi2EEENS1_10collective14CollectiveConvINS1_47MainloopSm100TmaUmmaWarpSpecializedImplicitGemmILS5_2ELi8ELi2ELi1ELi2EN4cute5tupleIJNSA_1CILi2EEENSC_ILi1EEESE_EEEEENSB_IJNSC_ILi128EEENSB_IJNSC_ILi64EEEEEESJ_EEENS_10tfloat32_tESL_NSA_8TiledMMAINSA_8MMA_AtomIJNSA_23SM100_MMA_TF32_2x1SM_SSISL_SL_fLi128ELi64ELNSA_4UMMA5MajorE1ELSQ_1ELNSP_7ScaleInE0ELSR_0EEEEEENSA_6LayoutINSB_IJSE_SE_SE_EEENSB_IJNSC_ILi0EEESW_SW_EEEEENSB_IJNSA_10UnderscoreESZ_SZ_EEEEENS7_6detail27Sm100ImplicitGemmTileTraitsINSA_18SM100_TMA_2SM_LOADENSA_14ComposedLayoutINSA_7SwizzleILi2ELi5ELi2EEENSA_18smem_ptr_flag_bitsILi32EEENSU_INSB_IJNSC_ILi32EEENSC_ILi4EEEEEENSB_IJSE_S1A_EEEEEEEvEENS13_INSA_25SM100_TMA_2SM_LOAD_IM2COLES1F_vEEEENS_8epilogue10collective18CollectiveEpilogueINS1K_23Sm100TmaWarpSpecializedILi3ELi2ELi16ELb1ELb0EEEJNSB_IJSI_SJ_SJ_EEENSB_IJNSU_ISI_SE_EENSU_INSB_IJNSC_ILi16EEESD_EEES1D_EEEEESL_NSB_IJlNSB_IJSE_llEEESW_EEESL_S1W_NS1K_6fusion15FusionCallbacksIS1O_NS1X_17LinearCombinationISL_fSL_fLNS_15FloatRoundStyleE2EEES1P_S1U_JEEENSA_5SM1004TMEM4LOAD26SM100_TMEM_LOAD_32dp32b16xENSA_13SM90_TMA_LOADENS15_INS16_ILi2ELi4ELi3EEES19_NSU_INSB_IJNSC_ILi8EEES1R_EEENSB_IJS1R_SE_EEEEEEENSA_39AutoVectorizingCopyWithAssumedAlignmentILi128EEENSA_14SM90_TMA_STOREES2D_S2F_S2F_EEEvvEEEEvNT_6ParamsE,@"STO_CUDA_ENTRY STV_DEFAULT"
_ZN7cutlass13device_kernelINS_4conv6kernel13ConvUniversalINS1_16ConvProblemShapeILNS1_8OperatorE2ELi2EEENS1_10collective14CollectiveConvINS1_47MainloopSm100TmaUmmaWarpSpecializedImplicitGemmILS5_2ELi8ELi2ELi1ELi2EN4cute5tupleIJNSA_1CILi2EEENSC_ILi1EEESE_EEEEENSB_IJNSC_ILi128EEENSB_IJNSC_ILi64EEEEEESJ_EEENS_10tfloat32_tESL_NSA_8TiledMMAINSA_8MMA_AtomIJNSA_23SM100_MMA_TF32_2x1SM_SSISL_SL_fLi128ELi64ELNSA_4UMMA5MajorE1ELSQ_1ELNSP_7ScaleInE0ELSR_0EEEEEENSA_6LayoutINSB_IJSE_SE_SE_EEENSB_IJNSC_ILi0EEESW_SW_EEEEENSB_IJNSA_10UnderscoreESZ_SZ_EEEEENS7_6detail27Sm100ImplicitGemmTileTraitsINSA_18SM100_TMA_2SM_LOADENSA_14ComposedLayoutINSA_7SwizzleILi2ELi5ELi2EEENSA_18smem_ptr_flag_bitsILi32EEENSU_INSB_IJNSC_ILi32EEENSC_ILi4EEEEEENSB_IJSE_S1A_EEEEEEEvEENS13_INSA_25SM100_TMA_2SM_LOAD_IM2COLES1F_vEEEENS_8epilogue10collective18CollectiveEpilogueINS1K_23Sm100TmaWarpSpecializedILi3ELi2ELi16ELb1ELb0EEEJNSB_IJSI_SJ_SJ_EEENSB_IJNSU_ISI_SE_EENSU_INSB_IJNSC_ILi16EEESD_EEES1D_EEEEESL_NSB_IJlNSB_IJSE_llEEESW_EEESL_S1W_NS1K_6fusion15FusionCallbacksIS1O_NS1X_17LinearCombinationISL_fSL_fLNS_15FloatRoundStyleE2EEES1P_S1U_JEEENSA_5SM1004TMEM4LOAD26SM100_TMEM_LOAD_32dp32b16xENSA_13SM90_TMA_LOADENS15_INS16_ILi2ELi4ELi3EEES19_NSU_INSB_IJNSC_ILi8EEES1R_EEENSB_IJS1R_SE_EEEEEEENSA_39AutoVectorizingCopyWithAssumedAlignmentILi128EEENSA_14SM90_TMA_STOREES2D_S2F_S2F_EEEvvEEEEvNT_6ParamsE:
[----:B------:R-:W1:Y:S01]  /*0000*/  LDC R1, c[0x0][0x37c] ;  /* 0x0000df00ff017b82 */ /* 0x000e620000000800 */
[----:B------:R-:W2:Y:S01]  /*0010*/  S2R R66, SR_TID.X ;  /* 0x0000000000427919 */ /* 0x000ea20000002100 */
[----:B------:R-:W3:Y:S06]  /*0020*/  LDCU.64 UR8, c[0x0][0x890] ;  /* 0x00011200ff0877ac */ /* 0x000eec0008000a00 */
[----:B------:R-:W4:Y:S01]  /*0030*/  S2UR UR4, SR_CgaCtaId ;  /* 0x00000000000479c3 */ /* 0x000f220000008800 */
[----:B-1----:R-:W-:Y:S01]  /*0040*/  VIADD R1, R1, 0xfffffff8 ;  /* 0xfffffff801017836 */ /* 0x002fe20000000000 */
[----:B------:R-:W-:-:S02]  /*0050*/  PRMT R60, RZ, 0x7610, R60 ;  /* 0x00007610ff3c7816 */ /* 0x000fc4000000003c */
[----:B------:R-:W-:Y:S02]  /*0060*/  ELECT P1, URZ, PT ;  /* 0x0000000000ff782f */ /* 0x000fe40003820000 */
[----:B------:R-:W-:Y:S01]  /*0070*/  R2UR UR48, R1 ;  /* 0x00000000013072ca */ /* 0x000fe200000e0000 */
[----:B---3--:R-:W-:-:S04]  /*0080*/  UISETP.NE.U32.AND UP0, UPT, UR8, URZ, UPT ;  /* 0x000000ff0800728c */ /* 0x008fc8000bf05070 */
[----:B------:R-:W-:Y:S02]  /*0090*/  UISETP.NE.AND.EX UP0, UPT, UR9, URZ, UPT, UP0 ;  /* 0x000000ff0900728c */ /* 0x000fe4000bf05300 */
[----:B----4-:R-:W-:Y:S02]  /*00a0*/  ULOP3.LUT UR51, UR4, 0x1, URZ, 0xc0, !UPT ;  /* 0x0000000104337892 */ /* 0x010fe4000f8ec0ff */
[----:B------:R-:W-:Y:S01]  /*00b0*/  ULOP3.LUT UR50, UR4, 0x1, URZ, 0x3c, !UPT ;  /* 0x0000000104327892 */ /* 0x000fe2000f8e3cff */
[----:B--2---:R-:W-:-:S05]  /*00c0*/  SHF.R.U32.HI R61, RZ, 0x5, R66 ;  /* 0x00000005ff3d7819 */ /* 0x004fca0000011642 */
[----:B------:R-:W1:Y:S02]  /*00d0*/  SHFL.IDX PT, R0, R61, RZ, 0x1f ;  /* 0x00001fff3d007589 */ /* 0x000e6400000e0000 */
[----:B-1----:R-:W-:Y:S01]  /*00e0*/  R2UR UR18, R0 ;  /* 0x00000000001272ca */ /* 0x002fe200000e0000 */
[----:B------:R-:W-:-:S14]  /*00f0*/  BRA.U UP0, `(.L_x_0) ;  /* 0x0000000100307547 */ /* 0x000fdc000b800000 */
[----:B------:R-:W1:Y:S02]  /*0100*/  LDCU.64 UR4, c[0x0][0x888] ;  /* 0x00011100ff0477ac */ /* 0x000e640008000a00 */
[----:B-1----:R-:W-:-:S04]  /*0110*/  UISETP.NE.U32.AND UP0, UPT, UR4, URZ, UPT ;  /* 0x000000ff0400728c */ /* 0x002fc8000bf05070 */
[----:B------:R-:W-:-:S09]  /*0120*/  UISETP.NE.AND.EX UP0, UPT, UR5, URZ, UPT, UP0 ;  /* 0x000000ff0500728c */ /* 0x000fd2000bf05300 */
[----:B------:R-:W-:Y:S05]  /*0130*/  BRA.U !UP0, `(.L_x_1) ;  /* 0x0000000108147547 */ /* 0x000fea000b800000 */
[----:B------:R-:W1:Y:S01]  /*0140*/  LDC.64 R2, c[0x0][0x888] ;  /* 0x00022200ff027b82 */ /* 0x000e620000000a00 */
[----:B------:R-:W1:Y:S02]  /*0150*/  LDCU.64 UR4, c[0x0][0x358] ;  /* 0x00006b00ff0477ac */ /* 0x000e640008000a00 */
[----:B-1----:R1:W5:Y:S01]  /*0160*/  LDG.E R27, desc[UR4][R2.64] ;  /* 0x00000004021b7981 */ /* 0x002362000c1e1900 */
[----:B------:R-:W-:Y:S01]  /*0170*/  HFMA2 R60, -RZ, RZ, 0, 5.9604644775390625e-08 ;  /* 0x00000001ff3c7431 */ /* 0x000fe200000001ff */
[----:B------:R-:W-:Y:S05]  /*0180*/  BRA `(.L_x_0) ;  /* 0x00000000000c7947 */ /* 0x000fea0003800000 */
.L_x_1:
[----:B------:R-:W1:Y:S01]  /*0190*/  LDCU UR4, c[0x0][0x880] ;  /* 0x00011000ff0477ac */ /* 0x000e620008000800 */
[----:B------:R-:W-:Y:S01]  /*01a0*/  HFMA2 R60, -RZ, RZ, 0, 5.9604644775390625e-08 ;  /* 0x00000001ff3c7431 */ /* 0x000fe200000001ff */
[----:B-1----:R-:W-:-:S07]  /*01b0*/  MOV R27, UR4 ;  /* 0x00000004001b7c02 */ /* 0x002fce0008000f00 */
.L_x_0:
[----:B------:R-:W2:Y:S02]  /*01c0*/  LDCU.64 UR4, c[0x0][0x8b0] ;  /* 0x00011600ff0477ac */ /* 0x000ea40008000a00 */
[----:B--2---:R-:W-:-:S04]  /*01d0*/  UISETP.NE.U32.AND UP0, UPT, UR4, URZ, UPT ;  /* 0x000000ff0400728c */ /* 0x004fc8000bf05070 */
[----:B------:R-:W-:-:S09]  /*01e0*/  UISETP.NE.AND.EX UP0, UPT, UR5, URZ, UPT, UP0 ;  /* 0x000000ff0500728c */ /* 0x000fd2000bf05300 */
[----:B------:R-:W-:Y:S05]  /*01f0*/  BRA.U UP0, `(.L_x_2) ;  /* 0x0000000100287547 */ /* 0x000fea000b800000 */
[----:B------:R-:W2:Y:S02]  /*0200*/  LDCU.64 UR4, c[0x0][0x8a8] ;  /* 0x00011500ff0477ac */ /* 0x000ea40008000a00 */
[----:B--2---:R-:W-:-:S04]  /*0210*/  UISETP.NE.U32.AND UP0, UPT, UR4, URZ, UPT ;  /* 0x000000ff0400728c */ /* 0x004fc8000bf05070 */
[----:B------:R-:W-:-:S09]  /*0220*/  UISETP.NE.AND.EX UP0, UPT, UR5, URZ, UPT, UP0 ;  /* 0x000000ff0500728c */ /* 0x000fd2000bf05300 */
[----:B------:R-:W-:Y:S05]  /*0230*/  BRA.U !UP0, `(.L_x_3) ;  /* 0x0000000108107547 */ /* 0x000fea000b800000 */
[----:B------:R-:W2:Y:S01]  /*0240*/  LDC.64 R24, c[0x0][0x8a8] ;  /* 0x00022a00ff187b82 */ /* 0x000ea20000000a00 */
[----:B------:R-:W2:Y:S02]  /*0250*/  LDCU.64 UR4, c[0x0][0x358] ;  /* 0x00006b00ff0477ac */ /* 0x000ea40008000a00 */
[----:B--2---:R2:W5:Y:S01]  /*0260*/  LDG.E R24, desc[UR4][R24.64] ;  /* 0x0000000418187981 */ /* 0x004562000c1e1900 */
[----:B------:R-:W-:Y:S05]  /*0270*/  BRA `(.L_x_2) ;  /* 0x0000000000087947 */ /* 0x000fea0003800000 */
.L_x_3:
[----:B------:R-:W2:Y:S02]  /*0280*/  LDCU UR4, c[0x0][0x8a0] ;  /* 0x00011400ff0477ac */ /* 0x000ea40008000800 */
[----:B--2---:R-:W-:Y:S02]  /*0290*/  MOV R24, UR4 ;  /* 0x0000000400187c02 */ /* 0x004fe40008000f00 */
.L_x_2:
[----:B------:R-:W-:Y:S01]  /*02a0*/  IMAD.U32 R0, RZ, RZ, UR18 ;  /* 0x00000012ff007e24 */ /* 0x000fe2000f8e00ff */
[----:B------:R-:W-:Y:S04]  /*02b0*/  BSSY.RECONVERGENT B0, `(.L_x_4) ;  /* 0x000000c000007945 */ /* 0x000fe80003800200 */
[C---:B------:R-:W-:Y:S02]  /*02c0*/  ISETP.NE.OR P2, PT, R0.reuse, 0x1, !P1 ;  /* 0x000000010000780c */ /* 0x040fe40004f45670 */
[----:B------:R-:W-:-:S11]  /*02d0*/  ISETP.NE.OR P0, PT, R0, 0x3, !P1 ;  /* 0x000000030000780c */ /* 0x000fd60004f05670 */
[----:B------:R-:W-:Y:S05]  /*02e0*/  @P2 BRA `(.L_x_5) ;  /* 0x0000000000202947 */ /* 0x000fea0003800000 */
[----:B------:R-:W3:Y:S02]  /*02f0*/  LDCU.64 UR4, c[0x0][0x348] ;  /* 0x00006900ff0477ac */ /* 0x000ee40008000a00 */
[----:B---3--:R-:W-:Y:S02]  /*0300*/  UIADD3 UR6, UP1, UPT, UR4, 0x80, URZ ;  /* 0x0000008004067890 */ /* 0x008fe4000ff3e0ff */
[----:B------:R-:W-:Y:S02]  /*0310*/  UIADD3 UR4, UP0, UPT, UR4, 0x180, URZ ;  /* 0x0000018004047890 */ /* 0x000fe4000ff1e0ff */
[----:B------:R-:W-:Y:S02]  /*0320*/  UIADD3.X UR7, UPT, UPT, URZ, UR5, URZ, UP1, !UPT ;  /* 0x00000005ff077290 */ /* 0x000fe40008ffe4ff */
[----:B------:R-:W-:-:S07]  /*0330*/  UIADD3.X UR5, UPT, UPT, URZ, UR5, URZ, UP0, !UPT ;  /* 0x00000005ff057290 */ /* 0x000fce00087fe4ff */
[----:B------:R3:W-:Y:S02]  /*0340*/  UTMACCTL.PF [UR6] ;  /* 0x00000000060079b9 */ /* 0x0007e40008040000 */
[----:B------:R3:W-:Y:S02]  /*0350*/  UTMACCTL.PF [UR4] ;  /* 0x00000000040079b9 */ /* 0x0007e40008040000 */
[----:B---3--:R-:W-:Y:S01]  /*0360*/  NOP ;  /* 0x0000000000007918 */ /* 0x008fe20000000000 */
.L_x_5:
[----:B------:R-:W-:Y:S05]  /*0370*/  BSYNC.RECONVERGENT B0 ;  /* 0x0000000000007941 */ /* 0x000fea0003800200 */
.L_x_4:
[----:B------:R-:W-:Y:S04]  /*0380*/  BSSY.RECONVERGENT B0, `(.L_x_6) ;  /* 0x000000a000007945 */ /* 0x000fe80003800200 */
        /* <DEDUP_REMOVED lines=9> */
.L_x_7:
[----:B------:R-:W-:Y:S05]  /*0420*/  BSYNC.RECONVERGENT B0 ;  /* 0x0000000000007941 */ /* 0x000fea0003800200 */
.L_x_6:
[----:B------:R-:W3:Y:S01]  /*0430*/  LDCU.64 UR4, c[0x0][0x888] ;  /* 0x00011100ff0477ac */ /* 0x000ee20008000a00 */
[----:B------:R-:W-:Y:S02]  /*0440*/  UISETP.EQ.U32.AND UP2, UPT, UR8, URZ, UPT ;  /* 0x000000ff0800728c */ /* 0x000fe4000bf42070 */
[----:B------:R-:W-:Y:S02]  /*0450*/  UPLOP3.LUT UP3, UPT, UPT, UPT, UPT, 0x80, 0x8 ;  /* 0x000000000008789c */ /* 0x000fe40003f6f070 */
[----:B---3--:R-:W-:-:S04]  /*0460*/  UISETP.NE.U32.AND UP0, UPT, UR4, URZ, UPT ;  /* 0x000000ff0400728c */ /* 0x008fc8000bf05070 */
[----:B------:R-:W-:-:S04]  /*0470*/  UISETP.NE.AND.EX UP1, UPT, UR5, URZ, UPT, UP0 ;  /* 0x000000ff0500728c */ /* 0x000fc8000bf25300 */
[----:B------:R-:W-:-:S04]  /*0480*/  UISETP.EQ.OR.EX UP4, UPT, UR9, URZ, !UP1, UP2 ;  /* 0x000000ff0900728c */ /* 0x000fc8000cf82720 */
[----:B------:R-:W-:-:S06]  /*0490*/  UP2UR UR4, UPR, URZ, 0x10 ;  /* 0x00000010ff047883 */ /* 0x000fcc0008000000 */
[----:B------:R-:W-:Y:S01]  /*04a0*/  MOV R65, UR4 ;  /* 0x0000000400417c02 */ /* 0x000fe20008000f00 */
[----:B------:R-:W-:Y:S06]  /*04b0*/  BRA.U !UP4, `(.L_x_8) ;  /* 0x000000010c207547 */ /* 0x000fec000b800000 */
[----:B------:R-:W-:Y:S01]  /*04c0*/  UISETP.NE.U32.AND UP2, UPT, UR8, URZ, UPT ;  /* 0x000000ff0800728c */ /* 0x000fe2000bf45070 */
[----:B-----5:R-:W-:Y:S01]  /*04d0*/  FSETP.NEU.AND P0, PT, R27, RZ, PT ;  /* 0x000000ff1b00720b */ /* 0x020fe20003f0d000 */
[----:B------:R-:W-:Y:S02]  /*04e0*/  USEL UR4, URZ, 0xffffffff, UP1 ;  /* 0xffffffffff047887 */ /* 0x000fe40008800000 */
[----:B------:R-:W-:-:S10]  /*04f0*/  UISETP.NE.AND.EX UP2, UPT, UR9, URZ, UPT, UP2 ;  /* 0x000000ff0900728c */ /* 0x000fd4000bf45320 */
[----:B------:R-:W-:Y:S01]  /*0500*/  VOTEU.ANY UP0, P0 ;  /* 0x0000000000ff7886 */ /* 0x000fe20000000100 */
[----:B------:R-:W-:-:S04]  /*0510*/  @!UP2 USEL UR4, URZ, 0xffffffff, UP0 ;  /* 0xffffffffff04a887 */ /* 0x000fc80008000000 */
[----:B------:R-:W-:-:S04]  /*0520*/  ULOP3.LUT UR4, UR4, 0x1, URZ, 0xc0, !UPT ;  /* 0x0000000104047892 */ /* 0x000fc8000f8ec0ff */
[----:B------:R-:W-:-:S11]  /*0530*/  UISETP.NE.U32.AND UP3, UPT, UR4, 0x1, UPT ;  /* 0x000000010400788c */ /* 0x000fd6000bf65070 */
.L_x_8:
[----:B------:R-:W3:Y:S01]  /*0540*/  SHFL.IDX PT, R0, R61, RZ, 0x1f ;  /* 0x00001fff3d007589 */ /* 0x000ee200000e0000 */
[----:B------:R-:W-:Y:S02]  /*0550*/  UISETP.NE.AND UP5, UPT, UR18, 0x2, UPT ;  /* 0x000000021200788c */ /* 0x000fe4000bfa5270 */
[----:B------:R-:W-:Y:S02]  /*0560*/  UISETP.NE.AND UP0, UPT, UR18, 0x2, UPT ;  /* 0x000000021200788c */ /* 0x000fe4000bf05270 */
[----:B------:R-:W-:Y:S02]  /*0570*/  UISETP.NE.OR UP2, UPT, UR51, URZ, UP5 ;  /* 0x000000ff3300728c */ /* 0x000fe4000af45670 */
[----:B------:R-:W-:-:S04]  /*0580*/  USEL UR52, URZ, 0x1, UP0 ;  /* 0x00000001ff347887 */ /* 0x000fc80008000000 */
[----:B------:R-:W-:Y:S02]  /*0590*/  PLOP3.LUT P3, PT, P1, PT, UP2, 0xae, 0xea ;  /* 0x0000000000ea781c */ /* 0x000fe40000f6f52e */
[----:B---3--:R-:W-:-:S13]  /*05a0*/  ISETP.NE.AND P0, PT, R0, RZ, PT ;  /* 0x000000ff0000720c */ /* 0x008fda0003f05270 */
[----:B------:R-:W-:Y:S05]  /*05b0*/  @P0 BRA `(.L_x_9) ;  /* 0x0000000000680947 */ /* 0x000fea0003800000 */
[----:B------:R-:W3:Y:S01]  /*05c0*/  S2UR UR5, SR_CgaCtaId ;  /* 0x00000000000579c3 */ /* 0x000ee20000008800 */
[----:B------:R-:W-:Y:S01]  /*05d0*/  UMOV UR4, 0x400 ;  /* 0x0000040000047882 */ /* 0x000fe20000000000 */
[----:B------:R-:W-:Y:S01]  /*05e0*/  UMOV UR6, 0x1 ;  /* 0x0000000100067882 */ /* 0x000fe20000000000 */
[----:B------:R-:W-:Y:S01]  /*05f0*/  ELECT P0, URZ, PT ;  /* 0x0000000000ff782f */ /* 0x000fe20003800000 */
[----:B------:R-:W-:-:S04]  /*0600*/  UIADD3 UR6, UPT, UPT, -UR6, 0x100000, URZ ;  /* 0x0010000006067890 */ /* 0x000fc8000fffe1ff */
[----:B------:R-:W-:Y:S02]  /*0610*/  USHF.L.U32 UR7, UR6, 0xb, URZ ;  /* 0x0000000b06077899 */ /* 0x000fe400080006ff */
[----:B------:R-:W-:Y:S02]  /*0620*/  USHF.L.U32 UR6, UR6, 0x1, URZ ;  /* 0x0000000106067899 */ /* 0x000fe400080006ff */
[----:B---3--:R-:W-:Y:S01]  /*0630*/  ULEA UR4, UR5, UR4, 0x18 ;  /* 0x0000000405047291 */ /* 0x008fe2000f8ec0ff */
[----:B------:R-:W3:Y:S11]  /*0640*/  FENCE.VIEW.ASYNC.S ;  /* 0x00000000000073c6 */ /* 0x000ef60000000000 */
[----:B---3--:R3:W4:Y:S01]  /*0650*/  SYNCS.EXCH.64 URZ, [UR4], UR6 ;  /* 0x0000000604ff75b2 */ /* 0x0087220008000100 */
[----:B------:R3:W1:Y:S01]  /*0660*/  SYNCS.EXCH.64 URZ, [UR4+0x40], UR6 ;  /* 0x0000400604ff75b2 */ /* 0x0006620008000100 */
        /* <DEDUP_REMOVED lines=13> */
[----:B------:R3:W1:Y:S02]  /*0740*/  SYNCS.EXCH.64 URZ, [UR4+0x78], UR6 ;  /* 0x0000780604ff75b2 */ /* 0x0006640008000100 */
[----:B---3--:R-:W-:Y:S01]  /*0750*/  NOP ;  /* 0x0000000000007918 */ /* 0x008fe20000000000 */
.L_x_9:
[----:B------:R-:W3:Y:S01]  /*0760*/  SHFL.IDX PT, R0, R61, RZ, 0x1f ;  /* 0x00001fff3d007589 */ /* 0x000ee200000e0000 */
[----:B------:R-:W-:Y:S01]  /*0770*/  NOP ;  /* 0x0000000000007918 */ /* 0x000fe20000000000 */
[----:B---3--:R-:W-:-:S13]  /*0780*/  ISETP.NE.AND P0, PT, R0, 0x1, PT ;  /* 0x000000010000780c */ /* 0x008fda0003f05270 */
[----:B------:R-:W-:Y:S05]  /*0790*/  @P0 BRA `(.L_x_10) ;  /* 0x0000000000500947 */ /* 0x000fea0003800000 */
[----:B------:R-:W3:Y:S01]  /*07a0*/  S2UR UR5, SR_CgaCtaId ;  /* 0x00000000000579c3 */ /* 0x000ee20000008800 */
[----:B------:R-:W-:Y:S01]  /*07b0*/  UMOV UR4, 0x400 ;  /* 0x0000040000047882 */ /* 0x000fe20000000000 */
[----:B------:R-:W-:Y:S01]  /*07c0*/  UMOV UR8, 0x20 ;  /* 0x0000002000087882 */ /* 0x000fe20000000000 */
[----:B------:R-:W-:Y:S01]  /*07d0*/  UMOV UR6, 0x80 ;  /* 0x0000008000067882 */ /* 0x000fe20000000000 */
[----:B------:R-:W-:-:S04]  /*07e0*/  UIADD3 UR8, UPT, UPT, -UR8, 0x100000, URZ ;  /* 0x0010000008087890 */ /* 0x000fc8000fffe1ff */
[----:B------:R-:W-:Y:S02]  /*07f0*/  USHF.L.U32 UR9, UR8, 0xb, URZ ;  /* 0x0000000b08097899 */ /* 0x000fe400080006ff */
[----:B------:R-:W-:Y:S02]  /*0800*/  USHF.L.U32 UR8, UR8, 0x1, URZ ;  /* 0x0000000108087899 */ /* 0x000fe400080006ff */
[----:B------:R-:W-:-:S04]  /*0810*/  UIADD3 UR6, UPT, UPT, -UR6, 0x100000, URZ ;  /* 0x0010000006067890 */ /* 0x000fc8000fffe1ff */
[----:B------:R-:W-:Y:S02]  /*0820*/  USHF.L.U32 UR7, UR6, 0xb, URZ ;  /* 0x0000000b06077899 */ /* 0x000fe400080006ff */
[----:B------:R-:W-:Y:S01]  /*0830*/  USHF.L.U32 UR6, UR6, 0x1, URZ ;  /* 0x0000000106067899 */ /* 0x000fe200080006ff */
[----:B------:R-:W-:Y:S01]  /*0840*/  ELECT P0, URZ, PT ;  /* 0x0000000000ff782f */ /* 0x000fe20003800000 */
[----:B---3--:R-:W-:Y:S01]  /*0850*/  ULEA UR4, UR5, UR4, 0x18 ;  /* 0x0000000405047291 */ /* 0x008fe2000f8ec0ff */
[----:B------:R-:W3:Y:S11]  /*0860*/  FENCE.VIEW.ASYNC.S ;  /* 0x00000000000073c6 */ /* 0x000ef60000000000 */
[----:B---3--:R3:W1:Y:S01]  /*0870*/  SYNCS.EXCH.64 URZ, [UR4+0x80], UR8 ;  /* 0x0000800804ff75b2 */ /* 0x0086620008000100 */
[----:B------:R3:W1:Y:S01]  /*0880*/  SYNCS.EXCH.64 URZ, [UR4+0x98], UR6 ;  /* 0x0000980604ff75b2 */ /* 0x0006620008000100 */
[----:B------:R3:W1:Y:S01]  /*0890*/  SYNCS.EXCH.64 URZ, [UR4+0x88], UR8 ;  /* 0x0000880804ff75b2 */ /* 0x0006620008000100 */
[----:B------:R3:W1:Y:S01]  /*08a0*/  SYNCS.EXCH.64 URZ, [UR4+0xa0], UR6 ;  /* 0x0000a00604ff75b2 */ /* 0x0006620008000100 */
[----:B------:R3:W1:Y:S01]  /*08b0*/  SYNCS.EXCH.64 URZ, [UR4+0x90], UR8 ;  /* 0x0000900804ff75b2 */ /* 0x0006620008000100 */
[----:B------:R3:W1:Y:S01]  /*08c0*/  SYNCS.EXCH.64 URZ, [UR4+0xa8], UR6 ;  /* 0x0000a80604ff75b2 */ /* 0x0006620008000100 */
[----:B------:R-:W-:Y:S01]  /*08d0*/  NOP ;  /* 0x0000000000007918 */ /* 0x000fe20000000000 */
.L_x_10:
[----:B------:R-:W2:Y:S01]  /*08e0*/  SHFL.IDX PT, R0, R61, RZ, 0x1f ;  /* 0x00001fff3d007589 */ /* 0x000ea200000e0000 */
[----:B------:R-:W-:Y:S01]  /*08f0*/  NOP ;  /* 0x0000000000007918 */ /* 0x000fe20000000000 */
[----:B--2---:R-:W-:-:S13]  /*0900*/  ISETP.NE.AND P0, PT, R0, 0x3, PT ;  /* 0x000000030000780c */ /* 0x004fda0003f05270 */
[----:B------:R-:W-:Y:S05]  /*0910*/  @P0 BRA `(.L_x_11) ;  /* 0x0000000000300947 */ /* 0x000fea0003800000 */
[----:B------:R-:W2:Y:S01]  /*0920*/  S2UR UR5, SR_CgaCtaId ;  /* 0x00000000000579c3 */ /* 0x000ea20000008800 */
[----:B---3--:R-:W-:Y:S01]  /*0930*/  UMOV UR4, 0x400 ;  /* 0x0000040000047882 */ /* 0x008fe20000000000 */
[----:B------:R-:W-:Y:S01]  /*0940*/  UMOV UR6, 0x20 ;  /* 0x0000002000067882 */ /* 0x000fe20000000000 */
[----:B------:R-:W-:Y:S01]  /*0950*/  ELECT P0, URZ, PT ;  /* 0x0000000000ff782f */ /* 0x000fe20003800000 */
[----:B------:R-:W-:-:S04]  /*0960*/  UIADD3 UR6, UPT, UPT, -UR6, 0x100000, URZ ;  /* 0x0010000006067890 */ /* 0x000fc8000fffe1ff */
[----:B------:R-:W-:Y:S02]  /*0970*/  USHF.L.U32 UR7, UR6, 0xb, URZ ;  /* 0x0000000b06077899 */ /* 0x000fe400080006ff */
[----:B------:R-:W-:Y:S02]  /*0980*/  USHF.L.U32 UR6, UR6, 0x1, URZ ;  /* 0x0000000106067899 */ /* 0x000fe400080006ff */
[----:B--2---:R-:W-:Y:S01]  /*0990*/  ULEA UR4, UR5, UR4, 0x18 ;  /* 0x0000000405047291 */ /* 0x004fe2000f8ec0ff */
[----:B------:R-:W2:Y:S11]  /*09a0*/  FENCE.VIEW.ASYNC.S ;  /* 0x00000000000073c6 */ /* 0x000eb60000000000 */
[----:B--2---:R2:W3:Y:S01]  /*09b0*/  SYNCS.EXCH.64 URZ, [UR4+0xb0], UR6 ;  /* 0x0000b00604ff75b2 */ /* 0x0044e20008000100 */
[----:B------:R2:W1:Y:S01]  /*09c0*/  SYNCS.EXCH.64 URZ, [UR4+0xb8], UR6 ;  /* 0x0000b80604ff75b2 */ /* 0x0004620008000100 */
[----:B------:R-:W-:Y:S01]  /*09d0*/  NOP ;  /* 0x0000000000007918 */ /* 0x000fe20000000000 */
.L_x_11:
[----:B------:R-:W4:Y:S01]  /*09e0*/  SHFL.IDX PT, R0, R61, RZ, 0x1f ;  /* 0x00001fff3d007589 */ /* 0x000f2200000e0000 */
[----:B------:R-:W-:Y:S01]  /*09f0*/  NOP ;  /* 0x0000000000007918 */ /* 0x000fe20000000000 */
[----:B----4-:R-:W-:-:S13]  /*0a00*/  ISETP.NE.AND P0, PT, R0, 0x4, PT ;  /* 0x000000040000780c */ /* 0x010fda0003f05270 */
[----:B------:R-:W-:Y:S05]  /*0a10*/  @P0 BRA `(.L_x_12) ;  /* 0x0000000000440947 */ /* 0x000fea0003800000 */
[----:B------:R-:W4:Y:S01]  /*0a20*/  S2UR UR5, SR_CgaCtaId ;  /* 0x00000000000579c3 */ /* 0x000f220000008800 */
[----:B--23--:R-:W-:Y:S01]  /*0a30*/  UMOV UR4, 0x1e0 ;  /* 0x000001e000047882 */ /* 0x00cfe20000000000 */
[----:B------:R-:W-:Y:S01]  /*0a40*/  UMOV UR6, 0x400 ;  /* 0x0000040000067882 */ /* 0x000fe20000000000 */
[----:B------:R-:W-:Y:S01]  /*0a50*/  USEL UR4, UR4, 0x1a0, UP3 ;  /* 0x000001a004047887 */ /* 0x000fe20009800000 */
[----:B------:R-:W-:Y:S01]  /*0a60*/  UMOV UR8, 0x1 ;  /* 0x0000000100087882 */ /* 0x000fe20000000000 */
[----:B------:R-:W-:Y:S01]  /*0a70*/  ELECT P0, URZ, PT ;  /* 0x0000000000ff782f */ /* 0x000fe20003800000 */
[----:B------:R-:W-:-:S04]  /*0a80*/  UIADD3 UR8, UPT, UPT, -UR8, 0x100000, URZ ;  /* 0x0010000008087890 */ /* 0x000fc8000fffe1ff */
[----:B------:R-:W-:Y:S02]  /*0a90*/  USHF.L.U32 UR9, UR8, 0xb, URZ ;  /* 0x0000000b08097899 */ /* 0x000fe400080006ff */
[----:B------:R-:W-:Y:S02]  /*0aa0*/  USHF.L.U32 UR8, UR8, 0x1, URZ ;  /* 0x0000000108087899 */ /* 0x000fe400080006ff */
[----:B----4-:R-:W-:Y:S02]  /*0ab0*/  ULEA UR6, UR5, UR6, 0x18 ;  /* 0x0000000605067291 */ /* 0x010fe4000f8ec0ff */
[----:B------:R-:W-:-:S04]  /*0ac0*/  UIADD3 UR4, UPT, UPT, -UR4, 0x100000, URZ ;  /* 0x0010000004047890 */ /* 0x000fc8000fffe1ff */
[----:B------:R-:W-:Y:S02]  /*0ad0*/  USHF.L.U32 UR5, UR4, 0xb, URZ ;  /* 0x0000000b04057899 */ /* 0x000fe400080006ff */
[----:B------:R-:W-:Y:S01]  /*0ae0*/  USHF.L.U32 UR4, UR4, 0x1, URZ ;  /* 0x0000000104047899 */ /* 0x000fe200080006ff */
[----:B------:R-:W2:Y:S03]  /*0af0*/  FENCE.VIEW.ASYNC.S ;  /* 0x00000000000073c6 */ /* 0x000ea60000000000 */
[----:B--2---:R4:W2:Y:S08]  /*0b00*/  SYNCS.EXCH.64 URZ, [UR6+0xc0], UR8 ;  /* 0x0000c00806ff75b2 */ /* 0x0048b00008000100 */
[----:B------:R4:W3:Y:S02]  /*0b10*/  SYNCS.EXCH.64 URZ, [UR6+0xc8], UR4 ;  /* 0x0000c80406ff75b2 */ /* 0x0008e40008000100 */
[----:B----4-:R-:W-:Y:S01]  /*0b20*/  NOP ;  /* 0x0000000000007918 */ /* 0x010fe20000000000 */
.L_x_12:
[----:B------:R-:W4:Y:S01]  /*0b30*/  SHFL.IDX PT, R0, R61, RZ, 0x1f ;  /* 0x00001fff3d007589 */ /* 0x000f2200000e0000 */
[----:B------:R-:W-:Y:S01]  /*0b40*/  ISETP.NE.OR P1, PT, RZ, UR18, !P1 ;  /* 0x00000012ff007c0c */ /* 0x000fe2000cf25670 */
[----:B------:R-:W-:Y:S01]  /*0b50*/  NOP ;  /* 0x0000000000007918 */ /* 0x000fe20000000000 */
[----:B----4-:R-:W-:-:S13]  /*0b60*/  ISETP.NE.AND P0, PT, R0, 0x5, PT ;  /* 0x000000050000780c */ /* 0x010fda0003f05270 */
[----:B------:R-:W-:Y:S05]  /*0b70*/  @P0 BRA `(.L_x_13) ;  /* 0x0000000000480947 */ /* 0x000fea0003800000 */
[----:B------:R-:W4:Y:S01]  /*0b80*/  S2UR UR5, SR_CgaCtaId ;  /* 0x00000000000579c3 */ /* 0x000f220000008800 */
[----:B--23--:R-:W-:Y:S01]  /*0b90*/  UMOV UR4, 0x400 ;  /* 0x0000040000047882 */ /* 0x00cfe20000000000 */
        /* <DEDUP_REMOVED lines=9> */
[----:B----4-:R-:W-:Y:S01]  /*0c30*/  ULEA UR4, UR5, UR4, 0x18 ;  /* 0x0000000405047291 */ /* 0x010fe2000f8ec0ff */
[----:B------:R-:W2:Y:S11]  /*0c40*/  FENCE.VIEW.ASYNC.S ;  /* 0x00000000000073c6 */ /* 0x000eb60000000000 */
[----:B--2---:R4:W2:Y:S01]  /*0c50*/  SYNCS.EXCH.64 URZ, [UR4+0xd0], UR6 ;  /* 0x0000d00604ff75b2 */ /* 0x0048a20008000100 */
[----:B------:R4:W3:Y:S01]  /*0c60*/  SYNCS.EXCH.64 URZ, [UR4+0xe0], UR8 ;  /* 0x0000e00804ff75b2 */ /* 0x0008e20008000100 */
[----:B------:R4:W1:Y:S01]  /*0c70*/  SYNCS.EXCH.64 URZ, [UR4+0xd8], UR6 ;  /* 0x0000d80604ff75b2 */ /* 0x0008620008000100 */
[----:B------:R4:W1:Y:S02]  /*0c80*/  SYNCS.EXCH.64 URZ, [UR4+0xe8], UR8 ;  /* 0x0000e80804ff75b2 */ /* 0x0008640008000100 */
[----:B----4-:R-:W-:Y:S01]  /*0c90*/  NOP ;  /* 0x0000000000007918 */ /* 0x010fe20000000000 */
.L_x_13:
[----:B--23--:R-:W2:Y:S01]  /*0ca0*/  S2UR UR7, SR_CgaCtaId ;  /* 0x00000000000779c3 */ /* 0x00cea20000008800 */
[----:B------:R-:W-:Y:S01]  /*0cb0*/  VOTEU.ALL UP0, P1 ;  /* 0x0000000000ff7886 */ /* 0x000fe20000800000 */
[----:B------:R-:W-:Y:S01]  /*0cc0*/  UMOV UR4, 0x20 ;  /* 0x0000002000047882 */ /* 0x000fe20000000000 */
[----:B------:R-:W-:Y:S01]  /*0cd0*/  NOP ;  /* 0x0000000000007918 */ /* 0x000fe20000000000 */
[----:B-1----:R-:W-:Y:S01]  /*0ce0*/  LOP3.LUT R3, R66, 0x1f, RZ, 0xc0, !PT ;  /* 0x0000001f42037812 */ /* 0x002fe200078ec0ff */
[----:B------:R-:W-:Y:S01]  /*0cf0*/  UISETP.NE.AND UP4, UPT, UR18, URZ, UPT ;  /* 0x000000ff1200728c */ /* 0x000fe2000bf85270 */
[----:B------:R-:W-:Y:S01]  /*0d00*/  @!UP0 UMOV UR6, 0x400 ;  /* 0x0000040000068882 */ /* 0x000fe20000000000 */
[----:B------:R-:W-:-:S04]  /*0d10*/  @!UP0 UIADD3 UR4, UPT, UPT, -UR4, 0x100000, URZ ;  /* 0x0010000004048890 */ /* 0x000fc8000fffe1ff */
[----:B------:R-:W-:Y:S02]  /*0d20*/  @!UP0 USHF.L.U32 UR5, UR4, 0xb, URZ ;  /* 0x0000000b04058899 */ /* 0x000fe400080006ff */
[----:B------:R-:W-:Y:S02]  /*0d30*/  @!UP0 USHF.L.U32 UR4, UR4, 0x1, URZ ;  /* 0x0000000104048899 */ /* 0x000fe400080006ff */
[----:B--2---:R-:W-:Y:S01]  /*0d40*/  @!UP0 ULEA UR6, UR7, UR6, 0x18 ;  /* 0x0000000607068291 */ /* 0x004fe2000f8ec0ff */
[----:B------:R-:W1:Y:S01]  /*0d50*/  LDCU UR7, c[0x0][0x36c] ;  /* 0x00006d80ff0777ac */ /* 0x000e620008000800 */
[----:B------:R-:W-:Y:S01]  /*0d60*/  VOTEU.ALL UP0, P1 ;  /* 0x0000000000ff7886 */ /* 0x000fe20000800000 */
[----:B------:R-:W2:Y:S09]  /*0d70*/  FENCE.VIEW.ASYNC.S ;  /* 0x00000000000073c6 */ /* 0x000eb20000000000 */
[----:B--2---:R2:W3:Y:S01]  /*0d80*/  @!UP0 SYNCS.EXCH.64 URZ, [UR6+0xf0], UR4 ;  /* 0x0000f00406ff85b2 */ /* 0x0044e20008000100 */
[----:B-1----:R-:W-:-:S09]  /*0d90*/  UISETP.EQ.U32.AND UP6, UPT, UR7, 0x1, UPT ;  /* 0x000000010700788c */ /* 0x002fd2000bfc2070 */
[----:B--2---:R-:W-:Y:S05]  /*0da0*/  BRA.U !UP6, `(.L_x_14) ;  /* 0x000000010e087547 */ /* 0x004fea000b800000 */
[----:B---3--:R-:W-:Y:S01]  /*0db0*/  UCGABAR_ARV ;  /* 0x00000000000079c7 */ /* 0x008fe20008000000 */
[----:B------:R-:W-:Y:S05]  /*0dc0*/  BRA `(.L_x_15) ;  /* 0x0000000000047947 */ /* 0x000fea0003800000 */
.L_x_14:
[----:B---3--:R-:W-:Y:S01]  /*0dd0*/  NOP ;  /* 0x0000000000007918 */ /* 0x008fe20000000000 */
.L_x_15:
[----:B------:R-:W1:Y:S01]  /*0de0*/  S2UR UR22, SR_CTAID.X ;  /* 0x00000000001679c3 */ /* 0x000e620000002500 */
[----:B------:R-:W-:-:S05]  /*0df0*/  CS2R.32 R64, SR_CgaSize ;  /* 0x0000000000407805 */ /* 0x000fca0000008a00 */
[----:B------:R-:W-:-:S05]  /*0e00*/  IMAD R64, R64, -0xa0, RZ ;  /* 0xffffff6040407824 */ /* 0x000fca00078e02ff */
[----:B------:R-:W-:-:S14]  /*0e10*/  R2UR UR5, R64 ;  /* 0x00000000400572ca */ /* 0x000fdc00000e0000 */
[----:B------:R-:W2:Y:S01]  /*0e20*/  LDCU UR5, c[0x0][UR5+0x2b0] ;  /* 0x00005600050577ac */ /* 0x000ea20008000800 */
[----:B------:R-:W-:-:S05]  /*0e30*/  CS2R.32 R64, SR_CgaSize ;  /* 0x0000000000407805 */ /* 0x000fca0000008a00 */
[----:B------:R-:W-:-:S05]  /*0e40*/  IMAD R64, R64, -0xa0, RZ ;  /* 0xffffff6040407824 */ /* 0x000fca00078e02ff */
[----:B------:R-:W-:-:S14]  /*0e50*/  R2UR UR4, R64 ;  /* 0x00000000400472ca */ /* 0x000fdc00000e0000 */
[----:B------:R-:W3:Y:S01]  /*0e60*/  LDCU UR4, c[0x0][UR4+0x2b4] ;  /* 0x00005680040477ac */ /* 0x000ee20008000800 */
[----:B------:R-:W4:Y:S01]  /*0e70*/  S2UR UR19, SR_CTAID.Y ;  /* 0x00000000001379c3 */ /* 0x000f220000002600 */
[----:B------:R-:W-:-:S05]  /*0e80*/  CS2R.32 R64, SR_CgaSize ;  /* 0x0000000000407805 */ /* 0x000fca0000008a00 */
[----:B------:R-:W-:-:S05]  /*0e90*/  IMAD R64, R64, -0xa0, RZ ;  /* 0xffffff6040407824 */ /* 0x000fca00078e02ff */
[----:B------:R-:W-:-:S14]  /*0ea0*/  R2UR UR7, R64 ;  /* 0x00000000400772ca */ /* 0x000fdc00000e0000 */
[----:B------:R-:W3:Y:S01]  /*0eb0*/  LDCU UR7, c[0x0][UR7+0x2a0] ;  /* 0x00005400070777ac */ /* 0x000ee20008000800 */
[----:B------:R-:W-:-:S05]  /*0ec0*/  CS2R.32 R64, SR_CgaSize ;  /* 0x0000000000407805 */ /* 0x000fca0000008a00 */
[----:B------:R-:W-:-:S05]  /*0ed0*/  IMAD R64, R64, -0xa0, RZ ;  /* 0xffffff6040407824 */ /* 0x000fca00078e02ff */
[----:B------:R-:W-:-:S14]  /*0ee0*/  R2UR UR8, R64 ;  /* 0x00000000400872ca */ /* 0x000fdc00000e0000 */
[----:B------:R-:W3:Y:S01]  /*0ef0*/  LDCU UR8, c[0x0][UR8+0x2a4] ;  /* 0x00005480080877ac */ /* 0x000ee20008000800 */
[----:B------:R-:W3:Y:S01]  /*0f00*/  LDCU UR20, c[0x0][0xb24] ;  /* 0x00016480ff1477ac */ /* 0x000ee20008000800 */
[----:B------:R-:W3:Y:S01]  /*0f10*/  LDCU UR39, c[0x0][0xb24] ;  /* 0x00016480ff2777ac */ /* 0x000ee20008000800 */
[----:B-1----:R-:W-:Y:S01]  /*0f20*/  I2FP.F32.U32 R2, UR22 ;  /* 0x0000001600027c45 */ /* 0x002fe20008201000 */
[----:B------:R-:W1:Y:S04]  /*0f30*/  LDCU UR24, c[0x0][0xb30] ;  /* 0x00016600ff1877ac */ /* 0x000e680008000800 */
[----:B--2---:R-:W-:Y:S01]  /*0f40*/  FMUL R2, R2, UR5 ;  /* 0x0000000502027c20 */ /* 0x004fe20008400000 */
[----:B----4-:R-:W-:-:S05]  /*0f50*/  I2FP.F32.U32 R0, UR19 ;  /* 0x0000001300007c45 */ /* 0x010fca0008201000 */
[----:B------:R-:W2:Y:S01]  /*0f60*/  F2I.U32.TRUNC.NTZ R2, R2 ;  /* 0x0000000200027305 */ /* 0x000ea2000020f000 */
[----:B---3--:R-:W-:-:S07]  /*0f70*/  FMUL R0, R0, UR4 ;  /* 0x0000000400007c20 */ /* 0x008fce0008400000 */
[----:B------:R-:W3:Y:S01]  /*0f80*/  F2I.U32.TRUNC.NTZ R0, R0 ;  /* 0x0000000000007305 */ /* 0x000ee2000020f000 */
[----:B--2---:R-:W-:Y:S02]  /*0f90*/  R2UR UR4, R2 ;  /* 0x00000000020472ca */ /* 0x004fe400000e0000 */
[----:B------:R-:W-:Y:S02]  /*0fa0*/  PRMT R2, RZ, 0x7610, R2 ;  /* 0x00007610ff027816 */ /* 0x000fe40000000002 */
[----:B---3--:R-:W-:Y:S02]  /*0fb0*/  R2UR UR6, R0 ;  /* 0x00000000000672ca */ /* 0x008fe400000e0000 */
[----:B------:R-:W-:-:S07]  /*0fc0*/  PRMT R0, RZ, 0x7610, R0 ;  /* 0x00007610ff007816 */ /* 0x000fce0000000000 */
[----:B------:R-:W-:-:S04]  /*0fd0*/  UIADD3 UR5, UPT, UPT, -UR4, URZ, URZ ;  /* 0x000000ff04057290 */ /* 0x000fc8000fffe1ff */
[----:B------:R-:W-:Y:S02]  /*0fe0*/  UIMAD UR5, UR7, UR5, UR22 ;  /* 0x00000005070572a4 */ /* 0x000fe4000f8e0216 */
[----:B------:R-:W-:-:S04]  /*0ff0*/  UIADD3 UR4, UPT, UPT, -UR6, URZ, URZ ;  /* 0x000000ff06047290 */ /* 0x000fc8000fffe1ff */
[----:B------:R-:W-:Y:S01]  /*1000*/  IMAD.U32 R64, RZ, RZ, UR5 ;  /* 0x00000005ff407e24 */ /* 0x000fe2000f8e00ff */
[----:B------:R-:W-:-:S06]  /*1010*/  UIMAD UR4, UR8, UR4, UR19 ;  /* 0x00000004080472a4 */ /* 0x000fcc000f8e0213 */
[----:B------:R-:W-:Y:S01]  /*1020*/  IMAD.U32 R63, RZ, RZ, UR4 ;  /* 0x00000004ff3f7e24 */ /* 0x000fe2000f8e00ff */
[----:B-1----:R-:W-:Y:S06]  /*1030*/  BRA.U UP4, `(.L_x_16) ;  /* 0x0000000104307547 */ /* 0x002fec000b800000 */
[----:B------:R-:W-:Y:S01]  /*1040*/  R2UR UR5, R63 ;  /* 0x000000003f0572ca */ /* 0x000fe200000e0000 */
[----:B------:R-:W-:Y:S01]  /*1050*/  UMOV UR7, 0x3 ;  /* 0x0000000300077882 */ /* 0x000fe20000000000 */
[----:B------:R-:W-:-:S11]  /*1060*/  R2UR UR4, R64 ;  /* 0x00000000400472ca */ /* 0x000fd600000e0000 */
[----:B------:R-:W-:-:S04]  /*1070*/  UISETP.NE.AND UP0, UPT, UR5, URZ, UPT ;  /* 0x000000ff0500728c */ /* 0x000fc8000bf05270 */
[----:B------:R-:W-:Y:S02]  /*1080*/  UISETP.LT.U32.OR UP0, UPT, UR4, 0x2, !UP0 ;  /* 0x000000020400788c */ /* 0x000fe4000c701470 */
[----:B------:R-:W-:Y:S02]  /*1090*/  ULOP3.LUT UR4, UR4, 0xfffffffe, URZ, 0xc0, !UPT ;  /* 0xfffffffe04047892 */ /* 0x000fe4000f8ec0ff */
[----:B------:R-:W-:Y:S02]  /*10a0*/  USEL UR6, URZ, 0x1, !UP0 ;  /* 0x00000001ff067887 */ /* 0x000fe4000c000000 */
[----:B------:R-:W-:Y:S02]  /*10b0*/  USEL UR5, URZ, 0x2, !UP0 ;  /* 0x00000002ff057887 */ /* 0x000fe4000c000000 */
[----:B------:R-:W-:Y:S02]  /*10c0*/  USHF.L.U32 UR4, UR7, UR4, URZ ;  /* 0x0000000407047299 */ /* 0x000fe400080006ff */
[----:B------:R-:W-:-:S04]  /*10d0*/  UIADD3 UR5, UPT, UPT, UR6, UR5, URZ ;  /* 0x0000000506057290 */ /* 0x000fc8000fffe0ff */
[----:B------:R-:W-:Y:S02]  /*10e0*/  IMAD.U32 R0, RZ, RZ, UR4 ;  /* 0x00000004ff007e24 */ /* 0x000fe4000f8e00ff */
[----:B------:R-:W-:-:S07]  /*10f0*/  IMAD.U32 R2, RZ, RZ, UR5 ;  /* 0x00000005ff027e24 */ /* 0x000fce000f8e00ff */
.L_x_16:
[----:B------:R-:W1:Y:S01]  /*1100*/  S2UR UR49, SR_CTAID.Z ;  /* 0x00000000003179c3 */ /* 0x000e620000002700 */
[----:B------:R-:W-:Y:S01]  /*1110*/  UISETP.GE.AND UP0, UPT, UR20, 0x1, UPT ;  /* 0x000000011400788c */ /* 0x000fe2000bf06270 */
[----:B------:R-:W-:-:S08]  /*1120*/  UMOV UR21, UR22 ;  /* 0x0000001600157c82 */ /* 0x000fd00008000000 */
[----:B------:R-:W-:Y:S05]  /*1130*/  BRA.U !UP0, `(.L_x_17) ;  /* 0x0000000108d47547 */ /* 0x000fea000b800000 */
[----:B------:R-:W2:Y:S01]  /*1140*/  LDCU.128 UR12, c[0x0][0xb10] ;  /* 0x00016200ff0c77ac */ /* 0x000ea20008000c00 */
[----:B------:R-:W3:Y:S01]  /*1150*/  LDCU UR23, c[0x0][0xb0c] ;  /* 0x00016180ff1777ac */ /* 0x000ee20008000800 */
[----:B------:R-:W4:Y:S01]  /*1160*/  LDCU UR6, c[0x0][0x370] ;  /* 0x00006e00ff0677ac */ /* 0x000f220008000800 */
[----:B------:R-:W1:Y:S01]  /*1170*/  LDCU UR7, c[0x0][0x374] ;  /* 0x00006e80ff0777ac */ /* 0x000e620008000800 */
[----:B------:R-:W1:Y:S01]  /*1180*/  LDCU UR21, c[0x0][0xb20] ;  /* 0x00016400ff1577ac */ /* 0x000e620008000800 */
[----:B--2---:R-:W-:Y:S02]  /*1190*/  UIMAD.WIDE.U32 UR4, UR22, UR12, URZ ;  /* 0x0000000c160472a5 */ /* 0x004fe4000f8e00ff */
[----:B---3--:R-:W-:Y:S01]  /*11a0*/  UISETP.NE.AND UP0, UPT, UR23, 0x1, UPT ;  /* 0x000000011700788c */ /* 0x008fe2000bf05270 */
[----:B------:R-:W2:Y:S01]  /*11b0*/  LDCU.64 UR8, c[0x0][0xb28] ;  /* 0x00016500ff0877ac */ /* 0x000ea20008000a00 */
[----:B----4-:R-:W-:-:S03]  /*11c0*/  UIMAD.WIDE.U32 UR10, UR6, UR12, URZ ;  /* 0x0000000c060a72a5 */ /* 0x010fc6000f8e00ff */
[----:B------:R-:W-:Y:S01]  /*11d0*/  UMOV UR4, UR5 ;  /* 0x0000000500047c82 */ /* 0x000fe20008000000 */
[----:B------:R-:W-:Y:S02]  /*11e0*/  UISETP.NE.AND UP2, UPT, UR20, 0x1, UPT ;  /* 0x000000011400788c */ /* 0x000fe4000bf45270 */
[----:B------:R-:W-:Y:S01]  /*11f0*/  USHF.R.U32.HI UR4, URZ, UR13, UR4 ;  /* 0x0000000dff047299 */ /* 0x000fe20008011604 */
[----:B------:R-:W-:Y:S01]  /*1200*/  UMOV UR10, UR11 ;  /* 0x0000000b000a7c82 */ /* 0x000fe20008000000 */
[----:B------:R-:W-:Y:S02]  /*1210*/  UIMAD.WIDE.U32 UR16, UR19, UR15, URZ ;  /* 0x0000000f131072a5 */ /* 0x000fe4000f8e00ff */
[----:B------:R-:W-:Y:S02]  /*1220*/  USEL UR5, UR22, UR4, !UP0 ;  /* 0x0000000416057287 */ /* 0x000fe4000c000000 */
[----:B------:R-:W-:Y:S02]  /*1230*/  @UP0 USHF.R.U32.HI UR6, URZ, UR13, UR10 ;  /* 0x0000000dff060299 */ /* 0x000fe4000801160a */
[----:B------:R-:W-:-:S02]  /*1240*/  UISETP.NE.AND UP0, UPT, UR14, 0x1, UPT ;  /* 0x000000010e00788c */ /* 0x000fc4000bf05270 */
[----:B-1----:R-:W-:Y:S02]  /*1250*/  UIMAD.WIDE.U32 UR10, UR7, UR15, URZ ;  /* 0x0000000f070a72a5 */ /* 0x002fe4000f8e00ff */
[----:B--2---:R-:W-:Y:S01]  /*1260*/  UIMAD.WIDE.U32 UR12, UR6, UR8, URZ ;  /* 0x00000008060c72a5 */ /* 0x004fe2000f8e00ff */
[----:B------:R-:W-:Y:S02]  /*1270*/  UMOV UR4, UR17 ;  /* 0x0000001100047c82 */ /* 0x000fe40008000000 */
[----:B------:R-:W-:Y:S02]  /*1280*/  USHF.R.U32.HI UR4, URZ, UR21, UR4 ;  /* 0x00000015ff047299 */ /* 0x000fe40008011604 */
[----:B------:R-:W-:Y:S02]  /*1290*/  UMOV UR10, UR11 ;  /* 0x0000000b000a7c82 */ /* 0x000fe40008000000 */
[----:B------:R-:W-:Y:S01]  /*12a0*/  UMOV UR12, UR13 ;  /* 0x0000000d000c7c82 */ /* 0x000fe20008000000 */
[----:B------:R-:W-:-:S02]  /*12b0*/  @UP0 USHF.R.U32.HI UR7, URZ, UR21, UR10 ;  /* 0x00000015ff070299 */ /* 0x000fc4000801160a */
[----:B------:R-:W-:Y:S02]  /*12c0*/  USEL UR4, UR19, UR4, !UP0 ;  /* 0x0000000413047287 */ /* 0x000fe4000c000000 */
[----:B------:R-:W-:Y:S02]  /*12d0*/  UIMAD.WIDE.U32 UR10, UR7, UR8, URZ ;  /* 0x00000008070a72a5 */ /* 0x000fe4000f8e00ff */
[----:B------:R-:W-:Y:S02]  /*12e0*/  @UP2 USHF.R.U32.HI UR6, URZ, UR9, UR12 ;  /* 0x00000009ff062299 */ /* 0x000fe4000801160c */
[----:B------:R-:W-:Y:S02]  /*12f0*/  UIMAD.WIDE.U32 UR12, UR4, UR8, URZ ;  /* 0x00000008040c72a5 */ /* 0x000fe4000f8e00ff */
[----:B------:R-:W-:Y:S01]  /*1300*/  UIADD3 UR21, UPT, UPT, -UR5, URZ, URZ ;  /* 0x000000ff05157290 */ /* 0x000fe2000fffe1ff */
[----:B------:R-:W-:Y:S02]  /*1310*/  UMOV UR10, UR11 ;  /* 0x0000000b000a7c82 */ /* 0x000fe40008000000 */
[----:B------:R-:W-:-:S02]  /*1320*/  @UP2 USHF.R.U32.HI UR7, URZ, UR9, UR10 ;  /* 0x00000009ff072299 */ /* 0x000fc4000801160a */
[----:B------:R-:W-:Y:S02]  /*1330*/  UIMAD UR10, UR6, UR20, URZ ;  /* 0x00000014060a72a4 */ /* 0x000fe4000f8e02ff */
[----:B------:R-:W-:Y:S02]  /*1340*/  UIMAD UR7, UR7, UR20, URZ ;  /* 0x00000014070772a4 */ /* 0x000fe4000f8e02ff */
[----:B------:R-:W-:Y:S02]  /*1350*/  UIMAD UR21, UR23, UR21, UR22 ;  /* 0x00000015171572a4 */ /* 0x000fe4000f8e0216 */
[----:B------:R-:W-:-:S03]  /*1360*/  UISETP.GE.AND UP0, UPT, UR4, UR7, UPT ;  /* 0x000000070400728c */ /* 0x000fc6000bf06270 */
[----:B------:R-:W-:Y:S01]  /*1370*/  UMOV UR7, UR13 ;  /* 0x0000000d00077c82 */ /* 0x000fe20008000000 */
[----:B------:R-:W-:Y:S02]  /*1380*/  UISETP.GE.OR UP0, UPT, UR5, UR10, UP0 ;  /* 0x0000000a0500728c */ /* 0x000fe40008706670 */
[----:B------:R-:W-:Y:S02]  /*1390*/  UIMAD.WIDE.U32 UR10, UR5, UR8, URZ ;  /* 0x00000008050a72a5 */ /* 0x000fe4000f8e00ff */
[----:B------:R-:W-:Y:S02]  /*13a0*/  USHF.R.U32.HI UR7, URZ, UR9, UR7 ;  /* 0x00000009ff077299 */ /* 0x000fe40008011607 */
[----:B------:R-:W-:Y:S02]  /*13b0*/  UIADD3 UR10, UPT, UPT, -UR4, URZ, URZ ;  /* 0x000000ff040a7290 */ /* 0x000fe4000fffe1ff */
[----:B------:R-:W-:Y:S02]  /*13c0*/  USEL UR7, UR4, UR7, !UP2 ;  /* 0x0000000704077287 */ /* 0x000fe4000d000000 */
[----:B------:R-:W-:Y:S01]  /*13d0*/  UIMAD UR10, UR14, UR10, UR19 ;  /* 0x0000000a0e0a72a4 */ /* 0x000fe2000f8e0213 */
[----:B------:R-:W-:-:S02]  /*13e0*/  @!UP0 UMOV UR8, UR11 ;  /* 0x0000000b00088c82 */ /* 0x000fc40008000000 */
[----:B------:R-:W-:Y:S02]  /*13f0*/  @!UP0 USHF.R.U32.HI UR8, URZ, UR9, UR8 ;  /* 0x00000009ff088299 */ /* 0x000fe40008011608 */
[----:B------:R-:W-:Y:S02]  /*1400*/  UIADD3 UR9, UPT, UPT, -UR7, URZ, URZ ;  /* 0x000000ff07097290 */ /* 0x000fe4000fffe1ff */
[----:B------:R-:W-:Y:S02]  /*1410*/  @!UP0 USEL UR8, UR5, UR8, !UP2 ;  /* 0x0000000805088287 */ /* 0x000fe4000d000000 */
[----:B------:R-:W-:Y:S02]  /*1420*/  UIMAD UR9, UR20, UR9, UR4 ;  /* 0x00000009140972a4 */ /* 0x000fe4000f8e0204 */
[----:B------:R-:W-:Y:S02]  /*1430*/  @!UP0 UIADD3 UR7, UPT, UPT, UR7, -UR8, URZ ;  /* 0x8000000807078290 */ /* 0x000fe4000fffe0ff */
[----:B------:R-:W-:-:S02]  /*1440*/  @!UP0 UIMAD UR6, UR9, UR6, UR8 ;  /* 0x00000006090682a4 */ /* 0x000fc4000f8e0208 */
[----:B------:R-:W-:-:S04]  /*1450*/  @!UP0 UIMAD UR4, UR7, UR20, UR5 ;  /* 0x00000014070482a4 */ /* 0x000fc8000f8e0205 */
[----:B------:R-:W-:Y:S01]  /*1460*/  UIMAD UR19, UR4, UR14, UR10 ;  /* 0x0000000e041372a4 */ /* 0x000fe2000f8e020a */
[----:B------:R-:W-:Y:S02]  /*1470*/  @!UP0 UMOV UR5, UR6 ;  /* 0x0000000600058c82 */ /* 0x000fe40008000000 */
[----:B------:R-:W-:-:S12]  /*1480*/  UIMAD UR21, UR5, UR23, UR21 ;  /* 0x00000017051572a4 */ /* 0x000fd8000f8e0215 */
.L_x_17:
[----:B------:R-:W-:-:S09]  /*1490*/  UISETP.NE.AND UP0, UPT, UR24, 0x1, UPT ;  /* 0x000000011800788c */ /* 0x000fd2000bf05270 */
[----:B------:R-:W-:Y:S05]  /*14a0*/  BRA.U UP0, `(.L_x_18) ;  /* 0x0000000100407547 */ /* 0x000fea000b800000 */
[----:B------:R-:W2:Y:S01]  /*14b0*/  LDCU.128 UR8, c[0x0][0xb10] ;  /* 0x00016200ff0877ac */ /* 0x000ea20008000c00 */
[----:B------:R-:W3:Y:S01]  /*14c0*/  LDCU UR12, c[0x0][0xb0c] ;  /* 0x00016180ff0c77ac */ /* 0x000ee20008000800 */
[----:B------:R-:W4:Y:S01]  /*14d0*/  LDCU UR13, c[0x0][0xb20] ;  /* 0x00016400ff0d77ac */ /* 0x000f220008000800 */
[----:B--2---:R-:W-:Y:S02]  /*14e0*/  UIMAD.WIDE.U32 UR4, UR21, UR8, URZ ;  /* 0x00000008150472a5 */ /* 0x004fe4000f8e00ff */
[----:B------:R-:W-:Y:S02]  /*14f0*/  UIMAD.WIDE.U32 UR6, UR19, UR11, URZ ;  /* 0x0000000b130672a5 */ /* 0x000fe4000f8e00ff */
[----:B---3--:R-:W-:Y:S02]  /*1500*/  UISETP.NE.AND UP0, UPT, UR12, 0x1, UPT ;  /* 0x000000010c00788c */ /* 0x008fe4000bf05270 */
[----:B------:R-:W-:-:S03]  /*1510*/  USHF.R.U32.HI UR5, URZ, UR9, UR5 ;  /* 0x00000009ff057299 */ /* 0x000fc60008011605 */
[----:B------:R-:W-:Y:S01]  /*1520*/  UMOV UR4, UR7 ;  /* 0x0000000700047c82 */ /* 0x000fe20008000000 */
[----:B------:R-:W-:Y:S02]  /*1530*/  USEL UR5, UR21, UR5, !UP0 ;  /* 0x0000000515057287 */ /* 0x000fe4000c000000 */
[----:B------:R-:W-:Y:S02]  /*1540*/  UISETP.NE.AND UP0, UPT, UR10, 0x1, UPT ;  /* 0x000000010a00788c */ /* 0x000fe4000bf05270 */
[----:B----4-:R-:W-:-:S04]  /*1550*/  USHF.R.U32.HI UR4, URZ, UR13, UR4 ;  /* 0x0000000dff047299 */ /* 0x010fc80008011604 */
[----:B------:R-:W-:-:S04]  /*1560*/  USEL UR4, UR19, UR4, !UP0 ;  /* 0x0000000413047287 */ /* 0x000fc8000c000000 */
[----:B------:R-:W-:Y:S02]  /*1570*/  UIADD3 UR6, UPT, UPT, -UR4, UR5, URZ ;  /* 0x0000000504067290 */ /* 0x000fe4000fffe1ff */
[----:B------:R-:W-:Y:S02]  /*1580*/  UIADD3 UR4, UPT, UPT, UR4, -UR5, URZ ;  /* 0x8000000504047290 */ /* 0x000fe4000fffe0ff */
[----:B------:R-:W-:Y:S02]  /*1590*/  UIMAD UR19, UR6, UR10, UR19 ;  /* 0x0000000a061372a4 */ /* 0x000fe4000f8e0213 */
[----:B------:R-:W-:-:S12]  /*15a0*/  UIMAD UR21, UR4, UR12, UR21 ;  /* 0x0000000c041572a4 */ /* 0x000fd8000f8e0215 */
.L_x_18:
[----:B------:R-:W-:Y:S05]  /*15b0*/  BRA.U !UP6, `(.L_x_19) ;  /* 0x000000010e0c7547 */ /* 0x000fea000b800000 */
[----:B------:R-:W-:Y:S01]  /*15c0*/  UCGABAR_WAIT ;  /* 0x0000000000007dc7 */ /* 0x000fe20008000000 */
[----:B------:R-:W-:Y:S01]  /*15d0*/  CCTL.IVALL ;  /* 0x00000000ff00798f */ /* 0x000fe20002000000 */
[----:B------:R-:W-:Y:S05]  /*15e0*/  BRA `(.L_x_20) ;  /* 0x0000000000047947 */ /* 0x000fea0003800000 */
.L_x_19:
[----:B------:R-:W-:Y:S06]  /*15f0*/  BAR.SYNC.DEFER_BLOCKING 0x0 ;  /* 0x0000000000007b1d */ /* 0x000fec0000010000 */
.L_x_20:
[----:B------:R-:W-:Y:S05]  /*1600*/  BRA.U UP5, `(.L_x_21) ;  /* 0x0000001d054c7547 */ /* 0x000fea000b800000 */
[----:B------:R-:W2:Y:S01]  /*1610*/  LDCU UR7, c[0x0][0x390] ;  /* 0x00007200ff0777ac */ /* 0x000ea20008000800 */
[----:B------:R-:W-:Y:S01]  /*1620*/  PLOP3.LUT P1, PT, PT, PT, UP3, 0x80, 0x8 ;  /* 0x000000000008781c */ /* 0x000fe20003f2f038 */
[----:B------:R-:W-:Y:S01]  /*1630*/  IMAD.MOV.U32 R2, RZ, RZ, RZ ;  /* 0x000000ffff027224 */ /* 0x000fe200078e00ff */
[----:B------:R-:W-:Y:S01]  /*1640*/  ISETP.EQ.OR P2, PT, R3, RZ, P3 ;  /* 0x000000ff0300720c */ /* 0x000fe20001f42670 */
[----:B------:R-:W3:Y:S01]  /*1650*/  LDCU UR6, c[0x0][0x5c0] ;  /* 0x0000b800ff0677ac */ /* 0x000ee20008000800 */
[----:B------:R-:W-:Y:S01]  /*1660*/  PLOP3.LUT P1, PT, P1, PT, PT, 0x8, 0x80 ;  /* 0x000000000080781c */ /* 0x000fe20000f2e170 */
[----:B------:R-:W-:Y:S02]  /*1670*/  UISETP.NE.AND UP0, UPT, UR18, URZ, UPT ;  /* 0x000000ff1200728c */ /* 0x000fe4000bf05270 */
[----:B------:R-:W-:Y:S02]  /*1680*/  USHF.L.U32 UR8, UR22, 0x5, URZ ;  /* 0x0000000516087899 */ /* 0x000fe400080006ff */
[----:B------:R-:W-:Y:S01]  /*1690*/  USEL UR46, UR52, 0x2, UP0 ;  /* 0x00000002342e7887 */ /* 0x000fe20008000000 */
[----:B------:R-:W4:Y:S01]  /*16a0*/  LDCU UR55, c[0x0][0x370] ;  /* 0x00006e00ff3777ac */ /* 0x000f220008000800 */
[----:B--2---:R-:W-:Y:S01]  /*16b0*/  UIADD3 UR5, UPT, UPT, UR7, 0x3f, URZ ;  /* 0x0000003f07057890 */ /* 0x004fe2000fffe0ff */
[----:B-1----:R-:W1:Y:S03]  /*16c0*/  LDCU.64 UR48, c[0x0][0x348] ;  /* 0x00006900ff3077ac */ /* 0x002e660008000a00 */
[----:B------:R-:W-:-:S02]  /*16d0*/  USHF.R.S32.HI UR4, URZ, 0x1f, UR5 ;  /* 0x0000001fff047899 */ /* 0x000fc40008011405 */
[----:B---3--:R-:W-:Y:S02]  /*16e0*/  UIADD3 UR6, UPT, UPT, UR6, 0x3f, URZ ;  /* 0x0000003f06067890 */ /* 0x008fe4000fffe0ff */
[----:B------:R-:W-:Y:S02]  /*16f0*/  ULEA.HI UR4, UR4, UR5, URZ, 0x6 ;  /* 0x0000000504047291 */ /* 0x000fe4000f8f30ff */
[----:B------:R-:W-:Y:S02]  /*1700*/  UIADD3 UR5, UPT, UPT, UR7, -0x1, URZ ;  /* 0xffffffff07057890 */ /* 0x000fe4000fffe0ff */
[----:B------:R-:W-:Y:S02]  /*1710*/  USHF.R.S32.HI UR57, URZ, 0x6, UR4 ;  /* 0x00000006ff397899 */ /* 0x000fe40008011404 */
[----:B------:R-:W-:Y:S02]  /*1720*/  UISETP.GE.U32.AND UP1, UPT, UR5, -0x7f, UPT ;  /* 0xffffff810500788c */ /* 0x000fe4000bf26070 */
[----:B------:R-:W-:-:S02]  /*1730*/  UISETP.LT.U32.AND UP0, UPT, UR57, 0x8, UPT ;  /* 0x000000083900788c */ /* 0x000fc4000bf01070 */
[----:B------:R-:W-:Y:S02]  /*1740*/  USHF.R.S32.HI UR4, URZ, 0x1f, UR6 ;  /* 0x0000001fff047899 */ /* 0x000fe40008011406 */
[----:B------:R-:W-:Y:S02]  /*1750*/  USEL UR56, UR57, 0x8, UP0 ;  /* 0x0000000839387887 */ /* 0x000fe40008000000 */
[----:B------:R-:W-:Y:S02]  /*1760*/  ULEA.HI UR4, UR4, UR6, URZ, 0x6 ;  /* 0x0000000604047291 */ /* 0x000fe4000f8f30ff */
[----:B------:R-:W-:Y:S02]  /*1770*/  UIADD3 UR38, UPT, UPT, UR56, -0x1, URZ ;  /* 0xffffffff38267890 */ /* 0x000fe4000fffe0ff */
[----:B------:R-:W-:Y:S02]  /*1780*/  @UP1 UIADD3 UR38, UPT, UPT, UR56, URZ, URZ ;  /* 0x000000ff38261290 */ /* 0x000fe4000fffe0ff */
[----:B------:R-:W-:-:S02]  /*1790*/  USHF.L.U32 UR61, UR22, 0x6, URZ ;  /* 0x00000006163d7899 */ /* 0x000fc400080006ff */
[----:B------:R-:W-:Y:S01]  /*17a0*/  UIADD3 UR60, UPT, UPT, UR7, 0x7e, URZ ;  /* 0x0000007e073c7890 */ /* 0x000fe2000fffe0ff */
[----:B------:R-:W2:Y:S01]  /*17b0*/  LDCU UR54, c[0x0][0x374] ;  /* 0x00006e80ff3677ac */ /* 0x000ea20008000800 */
[----:B------:R-:W-:Y:S02]  /*17c0*/  ULOP3.LUT UR59, UR8, 0x20, URZ, 0xc0, !UPT ;  /* 0x00000020083b7892 */ /* 0x000fe4000f8ec0ff */
[----:B------:R-:W-:Y:S02]  /*17d0*/  USHF.R.S32.HI UR53, URZ, 0x6, UR4 ;  /* 0x00000006ff357899 */ /* 0x000fe40008011404 */
[----:B------:R-:W-:Y:S02]  /*17e0*/  UIADD3 UR58, UPT, UPT, UR57, -UR56, URZ ;  /* 0x80000038393a7290 */ /* 0x000fe4000fffe0ff */
[----:B------:R-:W-:Y:S01]  /*17f0*/  UIADD3 UR38, UPT, UPT, UR38, 0x1, URZ ;  /* 0x0000000126267890 */ /* 0x000fe2000fffe0ff */
[----:B------:R-:W-:Y:S01]  /*1800*/  UMOV UR26, 0x1 ;  /* 0x00000001001a7882 */ /* 0x000fe20000000000 */
[----:B-1--4-:R-:W-:-:S10]  /*1810*/  UMOV UR30, URZ ;  /* 0x000000ff001e7c82 */ /* 0x012fd40008000000 */
.L_x_39:
[----:B------:R-:W-:Y:S01]  /*1820*/  IMAD.U32 R4, RZ, RZ, UR53 ;  /* 0x00000035ff047e24 */ /* 0x000fe2000f8e00ff */
[----:B------:R-:W1:Y:S04]  /*1830*/  LDCU UR52, c[0x0][0x5c4] ;  /* 0x0000b880ff3477ac */ /* 0x000e680008000800 */
[-C--:B------:R-:W-:Y:S01]  /*1840*/  IABS R0, R4.reuse ;  /* 0x0000000400007213 */ /* 0x080fe20000000000 */
[----:B------:R-:W-:Y:S01]  /*1850*/  UMOV UR27, 0x400 ;  /* 0x00000400001b7882 */ /* 0x000fe20000000000 */
[----:B------:R-:W-:Y:S01]  /*1860*/  IABS R4, R4 ;  /* 0x0000000400047213 */ /* 0x000fe20000000000 */
[----:B------:R-:W-:Y:S01]  /*1870*/  UMOV UR15, URZ ;  /* 0x000000ff000f7c82 */ /* 0x000fe20008000000 */
[----:B------:R-:W-:Y:S01]  /*1880*/  R2UR UR6, R0 ;  /* 0x00000000000672ca */ /* 0x000fe200000e0000 */
[----:B-1----:R-:W-:-:S12]  /*1890*/  IMAD.U32 R3, RZ, RZ, UR52 ;  /* 0x00000034ff037e24 */ /* 0x002fd8000f8e00ff */
[----:B------:R-:W1:Y:S08]  /*18a0*/  I2F.RP R6, UR6 ;  /* 0x0000000600067d06 */ /* 0x000e700008209400 */
[----:B-1----:R-:W1:Y:S02]  /*18b0*/  MUFU.RCP R5, R6 ;  /* 0x0000000600057308 */ /* 0x002e640000001000 */
[----:B-1----:R-:W-:-:S06]  /*18c0*/  VIADD R5, R5, 0xffffffe ;  /* 0x0ffffffe05057836 */ /* 0x002fcc0000000000 */
[----:B------:R-:W1:Y:S02]  /*18d0*/  F2I.FTZ.U32.TRUNC.NTZ R0, R5 ;  /* 0x0000000500007305 */ /* 0x000e64000021f000 */
[----:B-1----:R-:W-:Y:S02]  /*18e0*/  R2UR UR5, R0 ;  /* 0x00000000000572ca */ /* 0x002fe400000e0000 */
[----:B------:R-:W-:Y:S01]  /*18f0*/  IABS R0, R3 ;  /* 0x0000000300007213 */ /* 0x000fe20000000000 */
[----:B------:R-:W-:-:S03]  /*1900*/  IMAD.U32 R3, RZ, RZ, UR19 ;  /* 0x00000013ff037e24 */ /* 0x000fc6000f8e00ff */
[----:B------:R-:W-:Y:S01]  /*1910*/  R2UR UR8, R0 ;  /* 0x00000000000872ca */ /* 0x000fe200000e0000 */
[----:B------:R-:W-:Y:S01]  /*1920*/  IMAD.MOV R0, RZ, RZ, -R4 ;  /* 0x000000ffff007224 */ /* 0x000fe200078e0a04 */
[----:B------:R-:W-:-:S04]  /*1930*/  IABS R3, R3 ;  /* 0x0000000300037213 */ /* 0x000fc80000000000 */
[----:B------:R-:W-:Y:S01]  /*1940*/  R2UR UR9, R3 ;  /* 0x00000000030972ca */ /* 0x000fe200000e0000 */
[----:B------:R-:W-:-:S04]  /*1950*/  UIADD3 UR4, UPT, UPT, URZ, -UR5, URZ ;  /* 0x80000005ff047290 */ /* 0x000fc8000fffe0ff */
[----:B------:R-:W-:Y:S02]  /*1960*/  UIMAD UR7, UR4, UR6, URZ ;  /* 0x00000006040772a4 */ /* 0x000fe4000f8e02ff */
[----:B------:R-:W1:Y:S01]  /*1970*/  I2F.RP R3, UR8 ;  /* 0x0000000800037d06 */ /* 0x000e620008209400 */
[----:B------:R-:W-:Y:S02]  /*1980*/  UMOV UR4, URZ ;  /* 0x000000ff00047c82 */ /* 0x000fe40008000000 */
[----:B------:R-:W-:Y:S02]  /*1990*/  UIMAD.WIDE.U32 UR4, UR5, UR7, UR4 ;  /* 0x00000007050472a5 */ /* 0x000fe4000f8e0004 */
[----:B------:R-:W-:-:S05]  /*19a0*/  R2UR UR7, R0 ;  /* 0x00000000000772ca */ /* 0x000fca00000e0000 */
[----:B------:R-:W-:Y:S02]  /*19b0*/  UMOV UR4, UR5 ;  /* 0x0000000500047c82 */ /* 0x000fe40008000000 */
[----:B------:R-:W-:Y:S01]  /*19c0*/  UIMAD.WIDE.U32 UR4, UR4, UR9, URZ ;  /* 0x00000009040472a5 */ /* 0x000fe2000f8e00ff */
[----:B-1----:R-:W1:Y:S06]  /*19d0*/  MUFU.RCP R0, R3 ;  /* 0x0000000300007308 */ /* 0x002e6c0000001000 */
[----:B------:R-:W-:Y:S02]  /*19e0*/  UMOV UR4, UR5 ;  /* 0x0000000500047c82 */ /* 0x000fe40008000000 */
[----:B------:R-:W-:-:S04]  /*19f0*/  UIMAD UR5, UR4, UR7, UR9 ;  /* 0x00000007040572a4 */ /* 0x000fc8000f8e0209 */
[----:B------:R-:W-:Y:S01]  /*1a00*/  UISETP.GT.U32.AND UP0, UPT, UR6, UR5, UPT ;  /* 0x000000050600728c */ /* 0x000fe2000bf04070 */
[----:B-1----:R-:W-:Y:S02]  /*1a10*/  VIADD R0, R0, 0xffffffe ;  /* 0x0ffffffe00007836 */ /* 0x002fe40000000000 */
[----:B------:R-:W-:-:S08]  /*1a20*/  IMAD.U32 R3, RZ, RZ, UR26 ;  /* 0x0000001aff037e24 */ /* 0x000fd0000f8e00ff */
[----:B------:R-:W-:Y:S01]  /*1a30*/  @!UP0 UIADD3 UR5, UPT, UPT, UR5, -UR6, URZ ;  /* 0x8000000605058290 */ /* 0x000fe2000fffe0ff */
[----:B------:R-:W1:Y:S01]  /*1a40*/  F2I.FTZ.U32.TRUNC.NTZ R0, R0 ;  /* 0x0000000000007305 */ /* 0x000e62000021f000 */
[----:B------:R-:W-:Y:S01]  /*1a50*/  @!UP0 UIADD3 UR4, UPT, UPT, UR4, 0x1, URZ ;  /* 0x0000000104048890 */ /* 0x000fe2000fffe0ff */
[----:B------:R-:W-:Y:S01]  /*1a60*/  SHF.L.U32 R3, R3, 0x1f, RZ ;  /* 0x0000001f03037819 */ /* 0x000fe200000006ff */
[----:B------:R-:W-:Y:S01]  /*1a70*/  UISETP.GE.U32.AND UP1, UPT, UR5, UR6, UPT ;  /* 0x000000060500728c */ /* 0x000fe2000bf26070 */
[----:B------:R-:W3:Y:S01]  /*1a80*/  S2UR UR6, SR_CgaCtaId ;  /* 0x00000000000679c3 */ /* 0x000ee20000008800 */
[----:B------:R-:W-:-:S04]  /*1a90*/  ULOP3.LUT UR5, UR19, UR53, URZ, 0x3c, !UPT ;  /* 0x0000003513057292 */ /* 0x000fc8000f8e3cff */
[----:B------:R-:W-:-:S05]  /*1aa0*/  UISETP.GE.AND UP0, UPT, UR5, URZ, UPT ;  /* 0x000000ff0500728c */ /* 0x000fca000bf06270 */
[----:B------:R-:W-:Y:S01]  /*1ab0*/  @UP1 UIADD3 UR4, UPT, UPT, UR4, 0x1, URZ ;  /* 0x0000000104041890 */ /* 0x000fe2000fffe0ff */
[----:B-1----:R-:W-:Y:S01]  /*1ac0*/  R2UR UR7, R0 ;  /* 0x00000000000772ca */ /* 0x002fe200000e0000 */
[----:B------:R-:W-:-:S05]  /*1ad0*/  UISETP.NE.AND UP1, UPT, UR53, URZ, UPT ;  /* 0x000000ff3500728c */ /* 0x000fca000bf25270 */
[----:B------:R-:W-:Y:S02]  /*1ae0*/  UMOV UR5, UR4 ;  /* 0x0000000400057c82 */ /* 0x000fe40008000000 */
[----:B------:R-:W-:-:S04]  /*1af0*/  @!UP0 UIADD3 UR5, UPT, UPT, -UR5, URZ, URZ ;  /* 0x000000ff05058290 */ /* 0x000fc8000fffe1ff */
[----:B------:R-:W-:Y:S02]  /*1b00*/  @!UP1 ULOP3.LUT UR5, URZ, UR53, URZ, 0x33, !UPT ;  /* 0x00000035ff059292 */ /* 0x000fe4000f8e33ff */
[----:B---3--:R-:W-:Y:S02]  /*1b10*/  ULEA UR27, UR6, UR27, 0x18 ;  /* 0x0000001b061b7291 */ /* 0x008fe4000f8ec0ff */
[----:B------:R-:W-:Y:S02]  /*1b20*/  UIADD3 UR4, UPT, UPT, URZ, -UR7, URZ ;  /* 0x80000007ff047290 */ /* 0x000fe4000fffe0ff */
[----:B------:R-:W-:Y:S01]  /*1b30*/  IMAD.U32 R0, RZ, RZ, UR5 ;  /* 0x00000005ff007e24 */ /* 0x000fe2000f8e00ff */
[----:B------:R-:W-:Y:S02]  /*1b40*/  ULEA UR6, UR30, UR27, 0x3 ;  /* 0x0000001b1e067291 */ /* 0x000fe4000f8e18ff */
[----:B------:R-:W-:Y:S02]  /*1b50*/  UIMAD UR4, UR4, UR8, URZ ;  /* 0x00000008040472a4 */ /* 0x000fe4000f8e02ff */
[----:B------:R-:W-:-:S04]  /*1b60*/  IABS R0, R0 ;  /* 0x0000000000007213 */ /* 0x000fc80000000000 */
[----:B------:R-:W-:Y:S01]  /*1b70*/  R2UR UR9, R0 ;  /* 0x00000000000972ca */ /* 0x000fe200000e0000 */
[----:B------:R1:W3:Y:S01]  /*1b80*/  SYNCS.PHASECHK.TRANS64.TRYWAIT P0, [UR6+0x40], R3 ;  /* 0x00004003ff0075a7 */ /* 0x0002e20008001106 */
[----:B------:R-:W-:Y:S02]  /*1b90*/  UMOV UR6, URZ ;  /* 0x000000ff00067c82 */ /* 0x000fe40008000000 */
[----:B------:R-:W-:-:S07]  /*1ba0*/  UIMAD.WIDE.U32 UR6, UR7, UR4, UR6 ;  /* 0x00000004070672a5 */ /* 0x000fce000f8e0006 */
[----:B------:R-:W-:Y:S02]  /*1bb0*/  UMOV UR6, UR7 ;  /* 0x0000000700067c82 */ /* 0x000fe40008000000 */
[----:B------:R-:W-:-:S07]  /*1bc0*/  UIMAD.WIDE.U32 UR6, UR6, UR9, URZ ;  /* 0x00000009060672a5 */ /* 0x000fce000f8e00ff */
[----:B------:R-:W-:Y:S02]  /*1bd0*/  UMOV UR4, UR7 ;  /* 0x0000000700047c82 */ /* 0x000fe40008000000 */
[----:B------:R-:W-:-:S04]  /*1be0*/  UIADD3 UR6, UPT, UPT, -UR4, URZ, URZ ;  /* 0x000000ff04067290 */ /* 0x000fc8000fffe1ff */
[----:B------:R-:W-:-:S04]  /*1bf0*/  UIMAD UR6, UR8, UR6, UR9 ;  /* 0x00000006080672a4 */ /* 0x000fc8000f8e0209 */
[----:B------:R-:W-:-:S11]  /*1c00*/  UISETP.GT.U32.AND UP0, UPT, UR8, UR6, UPT ;  /* 0x000000060800728c */ /* 0x000fd6000bf04070 */
[----:B------:R-:W-:Y:S02]  /*1c10*/  @!UP0 UIADD3 UR6, UPT, UPT, UR6, -UR8, URZ ;  /* 0x8000000806068290 */ /* 0x000fe4000fffe0ff */
[----:B------:R-:W-:Y:S02]  /*1c20*/  @!UP0 UIADD3 UR4, UPT, UPT, UR4, 0x1, URZ ;  /* 0x0000000104048890 */ /* 0x000fe4000fffe0ff */
[----:B------:R-:W-:Y:S02]  /*1c30*/  UISETP.GE.U32.AND UP1, UPT, UR6, UR8, UPT ;  /* 0x000000080600728c */ /* 0x000fe4000bf26070 */
[----:B------:R-:W-:-:S04]  /*1c40*/  ULOP3.LUT UR6, UR5, UR52, URZ, 0x3c, !UPT ;  /* 0x0000003405067292 */ /* 0x000fc8000f8e3cff */
[----:B------:R-:W-:Y:S02]  /*1c50*/  UISETP.GE.AND UP0, UPT, UR6, URZ, UPT ;  /* 0x000000ff0600728c */ /* 0x000fe4000bf06270 */
[----:B------:R-:W-:-:S03]  /*1c60*/  ULEA.HI UR6, UR21, UR21, URZ, 0x1 ;  /* 0x0000001515067291 */ /* 0x000fc6000f8f08ff */
[----:B------:R-:W-:Y:S02]  /*1c70*/  @UP1 UIADD3 UR4, UPT, UPT, UR4, 0x1, URZ ;  /* 0x0000000104041890 */ /* 0x000fe4000fffe0ff */
[----:B------:R-:W-:Y:S02]  /*1c80*/  UISETP.NE.AND UP1, UPT, UR52, URZ, UPT ;  /* 0x000000ff3400728c */ /* 0x000fe4000bf25270 */
[----:B------:R-:W-:-:S03]  /*1c90*/  USHF.L.U32 UR6, UR6, 0x6, URZ ;  /* 0x0000000606067899 */ /* 0x000fc600080006ff */
[----:B------:R-:W-:Y:S01]  /*1ca0*/  UMOV UR47, UR4 ;  /* 0x00000004002f7c82 */ /* 0x000fe20008000000 */
[----:B------:R-:W-:Y:S02]  /*1cb0*/  UIADD3 UR4, UPT, UPT, -UR5, URZ, URZ ;  /* 0x000000ff05047290 */ /* 0x000fe4000fffe1ff */
[----:B------:R-:W-:Y:S02]  /*1cc0*/  @!UP0 UIADD3 UR47, UPT, UPT, -UR47, URZ, URZ ;  /* 0x000000ff2f2f8290 */ /* 0x000fe4000fffe1ff */
[----:B------:R-:W-:Y:S02]  /*1cd0*/  UISETP.GE.U32.AND UP0, UPT, UR60, 0x7f, UPT ;  /* 0x0000007f3c00788c */ /* 0x000fe4000bf06070 */
[----:B------:R-:W-:Y:S02]  /*1ce0*/  @!UP1 ULOP3.LUT UR47, URZ, UR52, URZ, 0x33, !UPT ;  /* 0x00000034ff2f9292 */ /* 0x000fe4000f8e33ff */
[----:B------:R-:W-:Y:S02]  /*1cf0*/  ULOP3.LUT UR34, UR6, 0xffffff80, URZ, 0xc0, !UPT ;  /* 0xffffff8006227892 */ /* 0x000fe4000f8ec0ff */
[----:B------:R-:W-:-:S02]  /*1d00*/  UIMAD UR4, UR53, UR4, UR19 ;  /* 0x00000004350472a4 */ /* 0x000fc4000f8e0213 */
[----:B------:R-:W-:Y:S02]  /*1d10*/  UIADD3 UR6, UPT, UPT, -UR47, URZ, URZ ;  /* 0x000000ff2f067290 */ /* 0x000fe4000fffe1ff */
[----:B------:R-:W-:Y:S02]  /*1d20*/  ULOP3.LUT UR34, UR34, 0x40, UR61, 0xf8, !UPT ;  /* 0x0000004022227892 */ /* 0x000fe4000f8ef83d */
[----:B------:R-:W-:Y:S02]  /*1d30*/  ULEA UR10, UR4, UR59, 0x6 ;  /* 0x0000003b040a7291 */ /* 0x000fe4000f8e30ff */
[----:B------:R-:W-:Y:S01]  /*1d40*/  UIMAD UR52, UR52, UR6, UR5 ;  /* 0x00000006343472a4 */ /* 0x000fe2000f8e0205 */
[----:B-1----:R-:W-:Y:S11]  /*1d50*/  BRA.U !UP0, `(.L_x_22) ;  /* 0x00000005083c7547 */ /* 0x002ff6000b800000 */
[----:B------:R-:W1:Y:S01]  /*1d60*/  LDCU.64 UR8, c[0x0][0x5b0] ;  /* 0x0000b600ff0877ac */ /* 0x000e620008000a00 */
[----:B------:R-:W1:Y:S01]  /*1d70*/  LDCU.64 UR36, c[0x0][0x5d8] ;  /* 0x0000bb00ff2477ac */ /* 0x000e620008000a00 */
[----:B------:R-:W4:Y:S01]  /*1d80*/  LDCU UR19, c[0x0][0x598] ;  /* 0x0000b300ff1377ac */ /* 0x000f220008000800 */
[----:B------:R-:W2:Y:S01]  /*1d90*/  LDCU UR18, c[0x0][0x58c] ;  /* 0x0000b180ff1277ac */ /* 0x000ea20008000800 */
[----:B------:R-:W2:Y:S01]  /*1da0*/  LDCU UR21, c[0x0][0x59c] ;  /* 0x0000b380ff1577ac */ /* 0x000ea20008000800 */
[----:B------:R-:W2:Y:S01]  /*1db0*/  LDCU UR20, c[0x0][0x5a0] ;  /* 0x0000b400ff1477ac */ /* 0x000ea20008000800 */
[----:B------:R-:W2:Y:S01]  /*1dc0*/  LDCU.64 UR16, c[0x0][0x590] ;  /* 0x0000b200ff1077ac */ /* 0x000ea20008000a00 */
[----:B------:R-:W2:Y:S01]  /*1dd0*/  LDCU.64 UR6, c[0x0][0x5b8] ;  /* 0x0000b700ff0677ac */ /* 0x000ea20008000a00 */
[----:B------:R-:W2:Y:S01]  /*1de0*/  LDCU.64 UR4, c[0x0][0x5d0] ;  /* 0x0000ba00ff0477ac */ /* 0x000ea20008000a00 */
[----:B-1----:R-:W-:Y:S02]  /*1df0*/  UIMAD UR36, UR52, UR8, UR36 ;  /* 0x00000008342472a4 */ /* 0x002fe4000f8e0224 */
[----:B------:R-:W-:-:S02]  /*1e00*/  UIMAD UR31, UR47, UR9, UR37 ;  /* 0x000000092f1f72a4 */ /* 0x000fc4000f8e0225 */
[----:B------:R-:W-:Y:S01]  /*1e10*/  UIADD3 UR42, UPT, UPT, UR34, 0x20, URZ ;  /* 0x00000020222a7890 */ /* 0x000fe2000fffe0ff */
[----:B------:R-:W-:Y:S01]  /*1e20*/  UMOV UR14, URZ ;  /* 0x000000ff000e7c82 */ /* 0x000fe20008000000 */
[----:B----4-:R-:W-:-:S10]  /*1e30*/  UMOV UR22, UR30 ;  /* 0x0000001e00167c82 */ /* 0x010fd40008000000 */
.L_x_28:
[----:B------:R-:W-:Y:S01]  /*1e40*/  @!P3 MOV R3, 0xc000 ;  /* 0x0000c0000003b802 */ /* 0x000fe20000000f00 */
[----:B------:R-:W-:Y:S01]  /*1e50*/  ULEA UR11, UR22, UR27, 0x3 ;  /* 0x0000001b160b7291 */ /* 0x000fe2000f8e18ff */
[----:B---34-:R-:W-:Y:S11]  /*1e60*/  @P0 BRA `(.L_x_23) ;  /* 0x0000000000100947 */ /* 0x018ff60003800000 */
[----:B------:R-:W-:Y:S04]  /*1e70*/  MOV R0, UR26 ;  /* 0x0000001a00007c02 */ /* 0x000fe80008000f00 */
[----:B------:R-:W-:Y:S04]  /*1e80*/  SHF.L.U32 R5, R0, 0x1f, RZ ;  /* 0x0000001f00057819 */ /* 0x000fe800000006ff */
[----:B------:R-:W1:Y:S02]  /*1e90*/  SYNCS.PHASECHK.TRANS64.TRYWAIT P0, [UR11+0x40], R5 ;  /* 0x00004005ff0075a7 */ /* 0x000e64000800110b */
[----:B-1----:R-:W-:Y:S05]  /*1ea0*/  @!P0 BRA `(.L_x_24) ;  /* 0x0000006c00cc8947 */ /* 0x002fea0003800000 */
.L_x_23:
[----:B------:R3:W-:Y:S01]  /*1eb0*/  @!P3 SYNCS.ARRIVE.TRANS64 RZ, [UR11], R3 ;  /* 0x00000003ffffb9a7 */ /* 0x0007e2000800000b */
[----:B------:R-:W-:Y:S04]  /*1ec0*/  ULOP3.LUT UR8, UR46, 0x2, URZ, 0xfc, !UPT ;  /* 0x000000022e087892 */ /* 0x000fe8000f8efcff */
[----:B------:R-:W-:Y:S09]  /*1ed0*/  UISETP.NE.AND UP0, UPT, UR8, 0x2, UPT ;  /* 0x000000020800788c */ /* 0x000ff2000bf05270 */
[----:B------:R-:W-:Y:S05]  /*1ee0*/  BRA.U UP0, `(.L_x_25) ;  /* 0x0000000100047547 */ /* 0x000fea000b800000 */
[----:B--2---:R-:W-:Y:S05]  /*1ef0*/  BPT.TRAP 0x1 ;  /* 0x000000040000795c */ /* 0x004fea0000300000 */
.L_x_25:
[----:B------:R-:W-:Y:S04]  /*1f00*/  BSSY.RECONVERGENT B0, `(.L_x_26) ;  /* 0x0000003000007945 */ /* 0x000fe80003800200 */
[----:B------:R-:W-:Y:S05]  /*1f10*/  @P2 BRA `(.L_x_27) ;  /* 0x0000000000042947 */ /* 0x000fea0003800000 */
[----:B--2---:R-:W-:Y:S05]  /*1f20*/  BPT.TRAP 0x1 ;  /* 0x000000040000795c */ /* 0x004fea0000300000 */
.L_x_27:
[----:B--2---:R-:W-:Y:S05]  /*1f30*/  BSYNC.RECONVERGENT B0 ;  /* 0x0000000000007941 */ /* 0x004fea0003800200 */
.L_x_26:
[----:B------:R-:W-:Y:S02]  /*1f40*/  UIADD3 UR8, UPT, UPT, UR22, 0x1, URZ ;  /* 0x0000000116087890 */ /* 0x000fe4000fffe0ff */
[----:B------:R-:W-:Y:S02]  /*1f50*/  USHF.L.U32 UR35, UR14, 0x6, URZ ;  /* 0x000000060e237899 */ /* 0x000fe400080006ff */
[----:B------:R-:W-:Y:S02]  /*1f60*/  UISETP.NE.AND UP0, UPT, UR8, 0x8, UPT ;  /* 0x000000080800788c */ /* 0x000fe4000bf05270 */
[----:B------:R-:W-:Y:S02]  /*1f70*/  UISETP.NE.AND UP2, UPT, UR18, 0x1, UPT ;  /* 0x000000011200788c */ /* 0x000fe4000bf45270 */
[----:B------:R-:W-:Y:S02]  /*1f80*/  USEL UR9, URZ, 0x1, UP0 ;  /* 0x00000001ff097887 */ /* 0x000fe40008000000 */
[----:B------:R-:W-:Y:S02]  /*1f90*/  USEL UR30, UR8, URZ, UP0 ;  /* 0x000000ff081e7287 */ /* 0x000fe40008000000 */
[----:B------:R-:W-:Y:S02]  /*1fa0*/  ULOP3.LUT UR26, UR26, UR9, URZ, 0x3c, !UPT ;  /* 0x000000091a1a7292 */ /* 0x000fe4000f8e3cff */
[----:B------:R-:W-:Y:S02]  /*1fb0*/  ULEA UR8, UR30, UR27, 0x3 ;  /* 0x0000001b1e087291 */ /* 0x000fe4000f8e18ff */
[----:B------:R-:W-:Y:S02]  /*1fc0*/  UIADD3 UR24, UP1, UPT, UR48, 0x80, URZ ;  /* 0x0000008030187890 */ /* 0x000fe4000ff3e0ff */
[----:B------:R-:W-:Y:S01]  /*1fd0*/  ULEA UR15, UR22, UR27, 0xe ;  /* 0x0000001b160f7291 */ /* 0x000fe2000f8e70ff */
[----:B-1----:R-:W-:Y:S01]  /*1fe0*/  MOV R0, UR26 ;  /* 0x0000001a00007c02 */ /* 0x002fe20008000f00 */
[----:B------:R-:W-:Y:S02]  /*1ff0*/  ULOP3.LUT UR33, UR11, 0xfefffff8, URZ, 0xc0, !UPT ;  /* 0xfefffff80b217892 */ /* 0x000fe4000f8ec0ff */
[----:B------:R-:W-:Y:S01]  /*2000*/  UIADD3.X UR25, UPT, UPT, URZ, UR49, URZ, UP1, !UPT ;  /* 0x00000031ff197290 */ /* 0x000fe20008ffe4ff */
[----:B---3--:R-:W-:Y:S01]  /*2010*/  SHF.L.U32 R3, R0, 0x1f, RZ ;  /* 0x0000001f00037819 */ /* 0x008fe200000006ff */
[----:B------:R-:W-:Y:S02]  /*2020*/  UIADD3 UR32, UPT, UPT, UR15, 0x6400, URZ ;  /* 0x000064000f207890 */ /* 0x000fe4000fffe0ff */
[----:B------:R-:W-:Y:S01]  /*2030*/  UIADD3 UR40, UPT, UPT, UR15, 0x8400, URZ ;  /* 0x000084000f287890 */ /* 0x000fe2000fffe0ff */
[----:B------:R1:W4:Y:S01]  /*2040*/  SYNCS.PHASECHK.TRANS64.TRYWAIT P0, [UR8+0x40], R3 ;  /* 0x00004003ff0075a7 */ /* 0x0003220008001108 */
[----:B------:R-:W-:Y:S02]  /*2050*/  UIMAD.WIDE.U32 UR8, UR35, UR16, URZ ;  /* 0x00000010230872a5 */ /* 0x000fe4000f8e00ff */
[----:B------:R-:W-:Y:S02]  /*2060*/  UIADD3 UR28, UP0, UPT, UR48, 0x180, URZ ;  /* 0x00000180301c7890 */ /* 0x000fe4000ff1e0ff */
[----:B------:R-:W-:Y:S02]  /*2070*/  USHF.R.U32.HI UR9, URZ, UR17, UR9 ;  /* 0x00000011ff097299 */ /* 0x000fe40008011609 */
[----:B------:R-:W-:Y:S02]  /*2080*/  ULEA UR22, UR22, UR27, 0xd ;  /* 0x0000001b16167291 */ /* 0x000fe4000f8e68ff */
[----:B------:R-:W-:Y:S02]  /*2090*/  USEL UR9, UR35, UR9, !UP2 ;  /* 0x0000000923097287 */ /* 0x000fe4000d000000 */
[----:B------:R-:W-:Y:S02]  /*20a0*/  UISETP.NE.AND UP2, UPT, UR19, 0x1, UPT ;  /* 0x000000011300788c */ /* 0x000fe4000bf45270 */
[----:B------:R-:W-:Y:S02]  /*20b0*/  UIMAD.WIDE.U32 UR12, UR9, UR21, URZ ;  /* 0x00000015090c72a5 */ /* 0x000fe4000f8e00ff */
[----:B------:R-:W-:Y:S02]  /*20c0*/  UIADD3 UR11, UPT, UPT, -UR9, URZ, URZ ;  /* 0x000000ff090b7290 */ /* 0x000fe4000fffe1ff */
[----:B------:R-:W-:Y:S02]  /*20d0*/  USHF.R.U32.HI UR13, URZ, UR20, UR13 ;  /* 0x00000014ff0d7299 */ /* 0x000fe4000801160d */
[----:B------:R-:W-:Y:S02]  /*20e0*/  UIMAD UR11, UR18, UR11, UR35 ;  /* 0x0000000b120b72a4 */ /* 0x000fe4000f8e0223 */
[----:B------:R-:W-:Y:S02]  /*20f0*/  USEL UR13, UR9, UR13, !UP2 ;  /* 0x0000000d090d7287 */ /* 0x000fe4000d000000 */
[----:B------:R-:W-:Y:S02]  /*2100*/  UPRMT UR23, UR36, 0x40, UR31 ;  /* 0x0000004024177896 */ /* 0x000fe4000800001f */
[----:B------:R-:W-:Y:S01]  /*2110*/  UIADD3 UR8, UPT, UPT, -UR13, URZ, URZ ;  /* 0x000000ff0d087290 */ /* 0x000fe2000fffe1ff */
[----:B------:R-:W-:Y:S01]  /*2120*/  UMOV UR44, 0x0 ;  /* 0x00000000002c7882 */ /* 0x000fe20000000000 */
[----:B------:R-:W-:Y:S01]  /*2130*/  UMOV UR45, 0x10000000 ;  /* 0x10000000002d7882 */ /* 0x000fe20000000000 */
[----:B------:R-:W-:Y:S01]  /*2140*/  UIMAD UR11, UR11, UR6, UR4 ;  /* 0x000000060b0b72a4 */ /* 0x000fe2000f8e0204 */
[----:B------:R-:W-:Y:S01]  /*2150*/  UTMALDG.2D.2CTA [UR32], [UR24], desc[UR44] ;  /* 0x00002c20180075b4 */ /* 0x000fe20008209000 */
[----:B------:R-:W-:Y:S02]  /*2160*/  UIMAD UR9, UR19, UR8, UR9 ;  /* 0x00000008130972a4 */ /* 0x000fe4000f8e0209 */
[----:B------:R-:W-:Y:S01]  /*2170*/  UIADD3.X UR29, UPT, UPT, URZ, UR49, URZ, UP0, !UPT ;  /* 0x00000031ff1d7290 */ /* 0x000fe200087fe4ff */
[----:B------:R-:W-:Y:S01]  /*2180*/  UMOV UR41, UR33 ;  /* 0x0000002100297c82 */ /* 0x000fe20008000000 */
[----:B------:R-:W-:Y:S01]  /*2190*/  UMOV UR43, UR35 ;  /* 0x00000023002b7c82 */ /* 0x000fe20008000000 */
[----:B------:R-:W-:Y:S01]  /*21a0*/  UIADD3 UR8, UPT, UPT, UR22, 0x26400, URZ ;  /* 0x0002640016087890 */ /* 0x000fe2000fffe0ff */
[----:B------:R-:W-:Y:S01]  /*21b0*/  UTMALDG.2D.2CTA [UR40], [UR24], desc[UR44] ;  /* 0x00002c28180075b4 */ /* 0x000fe20008209000 */
[----:B------:R-:W-:Y:S02]  /*21c0*/  UIMAD UR12, UR9, UR7, UR5 ;  /* 0x00000007090c72a4 */ /* 0x000fe4000f8e0205 */
[----:B------:R-:W-:Y:S01]  /*21d0*/  UPRMT UR15, UR23, 0x5410, URZ ;  /* 0x00005410170f7896 */ /* 0x000fe200080000ff */
[----:B------:R-:W-:Y:S01]  /*21e0*/  UMOV UR9, UR33 ;  /* 0x0000002100097c82 */ /* 0x000fe20008000000 */
[----:B------:R-:W-:Y:S01]  /*21f0*/  UIADD3 UR14, UPT, UPT, UR14, 0x1, URZ ;  /* 0x000000010e0e7890 */ /* 0x000fe2000fffe0ff */
[----:B------:R-:W-:Y:S03]  /*2200*/  UMOV UR22, UR30 ;  /* 0x0000001e00167c82 */ /* 0x000fe60008000000 */
[----:B------:R-:W-:Y:S03]  /*2210*/  UISETP.NE.AND UP0, UPT, UR14, UR38, UPT ;  /* 0x000000260e00728c */ /* 0x000fe6000bf05270 */
[----:B------:R2:W-:Y:S02]  /*2220*/  UTMALDG.4D.IM2COL.2CTA [UR8], [UR28], UR15, desc[UR44] ;  /* 0x00002c081c0073b4 */ /* 0x0005e4000825900f */
[----:B--2---:R-:W-:Y:S04]  /*2230*/  UMOV UR15, UR38 ;  /* 0x00000026000f7c82 */ /* 0x004fe80008000000 */
[----:B-1----:R-:W-:Y:S05]  /*2240*/  BRA.U UP0, `(.L_x_28) ;  /* 0xfffffff900fc7547 */ /* 0x002fea000b83ffff */
.L_x_22:
[----:B------:R-:W-:Y:S01]  /*2250*/  ULEA UR4, UR30, UR27, 0x3 ;  /* 0x0000001b1e047291 */ /* 0x000fe2000f8e18ff */
[----:B------:R-:W-:Y:S01]  /*2260*/  MOV R0, UR26 ;  /* 0x0000001a00007c02 */ /* 0x000fe20008000f00 */
[----:B------:R-:W-:Y:S01]  /*2270*/  @!P1 SYNCS.ARRIVE.TRANS64.A1T0 RZ, [UR27+0xb8], RZ ;  /* 0x0000b8ffffff99a7 */ /* 0x000fe2000810001b */
[----:B------:R-:W-:Y:S02]  /*2280*/  UISETP.GT.AND UP0, UPT, UR57, UR56, UPT ;  /* 0x000000383900728c */ /* 0x000fe4000bf04270 */
[----:B------:R-:W-:-:S04]  /*2290*/  SHF.L.U32 R0, R0, 0x1f, RZ ;  /* 0x0000001f00007819 */ /* 0x000fc800000006ff */
[----:B---34-:R1:W3:Y:S03]  /*22a0*/  SYNCS.PHASECHK.TRANS64.TRYWAIT P0, [UR4+0x40], R0 ;  /* 0x00004000ff0075a7 */ /* 0x0182e60008001104 */
[----:B------:R-:W-:Y:S05]  /*22b0*/  BRA.U !UP0, `(.L_x_29) ;  /* 0x00000005083c7547 */ /* 0x000fea000b800000 */
[----:B------:R-:W4:Y:S01]  /*22c0*/  LDCU.64 UR8, c[0x0][0x5b0] ;  /* 0x0000b600ff0877ac */ /* 0x000f220008000a00 */
[----:B------:R-:W4:Y:S01]  /*22d0*/  LDCU.64 UR36, c[0x0][0x5d8] ;  /* 0x0000bb00ff2477ac */ /* 0x000f220008000a00 */
[----:B------:R-:W1:Y:S01]  /*22e0*/  LDCU UR18, c[0x0][0x598] ;  /* 0x0000b300ff1277ac */ /* 0x000e620008000800 */
[----:B------:R-:W1:Y:S01]  /*22f0*/  LDCU UR14, c[0x0][0x58c] ;  /* 0x0000b180ff0e77ac */ /* 0x000e620008000800 */
[----:B------:R-:W1:Y:S01]  /*2300*/  LDCU UR20, c[0x0][0x59c] ;  /* 0x0000b380ff1477ac */ /* 0x000e620008000800 */
[----:B------:R-:W1:Y:S01]  /*2310*/  LDCU UR19, c[0x0][0x5a0] ;  /* 0x0000b400ff1377ac */ /* 0x000e620008000800 */
[----:B----4-:R-:W-:Y:S01]  /*2320*/  UIMAD UR31, UR47, UR9, UR37 ;  /* 0x000000092f1f72a4 */ /* 0x010fe2000f8e0225 */
[----:B------:R-:W4:Y:S01]  /*2330*/  LDCU.64 UR16, c[0x0][0x590] ;  /* 0x0000b200ff1077ac */ /* 0x000f220008000a00 */
[----:B------:R-:W1:Y:S01]  /*2340*/  LDCU.64 UR6, c[0x0][0x5b8] ;  /* 0x0000b700ff0677ac */ /* 0x000e620008000a00 */
[----:B------:R-:W1:Y:S01]  /*2350*/  LDCU.64 UR4, c[0x0][0x5d0] ;  /* 0x0000ba00ff0477ac */ /* 0x000e620008000a00 */
[----:B------:R-:W-:-:S02]  /*2360*/  UIMAD UR36, UR52, UR8, UR36 ;  /* 0x00000008342472a4 */ /* 0x000fc4000f8e0224 */
[----:B------:R-:W-:Y:S02]  /*2370*/  UIADD3 UR37, UPT, UPT, UR58, UR15, URZ ;  /* 0x0000000f3a257290 */ /* 0x000fe4000fffe0ff */
[----:B------:R-:W-:Y:S01]  /*2380*/  UIADD3 UR42, UPT, UPT, UR34, 0x20, URZ ;  /* 0x00000020222a7890 */ /* 0x000fe2000fffe0ff */
[----:B------:R-:W-:-:S11]  /*2390*/  UMOV UR11, UR30 ;  /* 0x0000001e000b7c82 */ /* 0x000fd60008000000 */
.L_x_35:
[----:B------:R-:W-:Y:S01]  /*23a0*/  @!P3 MOV R3, 0xc000 ;  /* 0x0000c0000003b802 */ /* 0x000fe20000000f00 */
[----:B------:R-:W-:Y:S01]  /*23b0*/  ULEA UR21, UR11, UR27, 0x3 ;  /* 0x0000001b0b157291 */ /* 0x000fe2000f8e18ff */
[----:B--23--:R-:W-:Y:S11]  /*23c0*/  @P0 BRA `(.L_x_30) ;  /* 0x0000000000100947 */ /* 0x00cff60003800000 */
[----:B-1----:R-:W-:Y:S04]  /*23d0*/  MOV R0, UR26 ;  /* 0x0000001a00007c02 */ /* 0x002fe80008000f00 */
[----:B------:R-:W-:Y:S04]  /*23e0*/  SHF.L.U32 R5, R0, 0x1f, RZ ;  /* 0x0000001f00057819 */ /* 0x000fe800000006ff */
[----:B------:R-:W1:Y:S02]  /*23f0*/  SYNCS.PHASECHK.TRANS64.TRYWAIT P0, [UR21+0x40], R5 ;  /* 0x00004005ff0075a7 */ /* 0x000e640008001115 */
[----:B-1----:R-:W-:Y:S05]  /*2400*/  @!P0 BRA `(.L_x_31) ;  /* 0x00000068008c8947 */ /* 0x002fea0003800000 */
.L_x_30:
[----:B------:R3:W-:Y:S01]  /*2410*/  @!P3 SYNCS.ARRIVE.TRANS64 RZ, [UR21], R3 ;  /* 0x00000003ffffb9a7 */ /* 0x0007e20008000015 */
[----:B------:R-:W-:Y:S04]  /*2420*/  ULOP3.LUT UR8, UR46, 0x2, URZ, 0xfc, !UPT ;  /* 0x000000022e087892 */ /* 0x000fe8000f8efcff */
[----:B------:R-:W-:Y:S09]  /*2430*/  UISETP.NE.AND UP0, UPT, UR8, 0x2, UPT ;  /* 0x000000020800788c */ /* 0x000ff2000bf05270 */
[----:B------:R-:W-:Y:S05]  /*2440*/  BRA.U UP0, `(.L_x_32) ;  /* 0x0000000100047547 */ /* 0x000fea000b800000 */
[----:B-12-4-:R-:W-:Y:S05]  /*2450*/  BPT.TRAP 0x1 ;  /* 0x000000040000795c */ /* 0x016fea0000300000 */
.L_x_32:
[----:B------:R-:W-:Y:S04]  /*2460*/  BSSY.RECONVERGENT B0, `(.L_x_33) ;  /* 0x0000003000007945 */ /* 0x000fe80003800200 */
[----:B------:R-:W-:Y:S05]  /*2470*/  @P2 BRA `(.L_x_34) ;  /* 0x0000000000042947 */ /* 0x000fea0003800000 */
[----:B-12-4-:R-:W-:Y:S05]  /*2480*/  BPT.TRAP 0x1 ;  /* 0x000000040000795c */ /* 0x016fea0000300000 */
.L_x_34:
[----:B-12-4-:R-:W-:Y:S05]  /*2490*/  BSYNC.RECONVERGENT B0 ;  /* 0x0000000000007941 */ /* 0x016fea0003800200 */
.L_x_33:
[----:B------:R-:W-:Y:S02]  /*24a0*/  UIADD3 UR8, UPT, UPT, UR11, 0x1, URZ ;  /* 0x000000010b087890 */ /* 0x000fe4000fffe0ff */
[----:B------:R-:W-:Y:S02]  /*24b0*/  USHF.L.U32 UR35, UR15, 0x6, URZ ;  /* 0x000000060f237899 */ /* 0x000fe400080006ff */
[----:B------:R-:W-:Y:S02]  /*24c0*/  UISETP.NE.AND UP0, UPT, UR8, 0x8, UPT ;  /* 0x000000080800788c */ /* 0x000fe4000bf05270 */
[----:B------:R-:W-:Y:S02]  /*24d0*/  UIADD3 UR22, UP1, UPT, UR48, 0x80, URZ ;  /* 0x0000008030167890 */ /* 0x000fe4000ff3e0ff */
[----:B------:R-:W-:Y:S02]  /*24e0*/  USEL UR9, URZ, 0x1, UP0 ;  /* 0x00000001ff097887 */ /* 0x000fe40008000000 */
[----:B------:R-:W-:Y:S02]  /*24f0*/  USEL UR30, UR8, URZ, UP0 ;  /* 0x000000ff081e7287 */ /* 0x000fe40008000000 */
[----:B------:R-:W-:Y:S02]  /*2500*/  ULOP3.LUT UR26, UR26, UR9, URZ, 0x3c, !UPT ;  /* 0x000000091a1a7292 */ /* 0x000fe4000f8e3cff */
[----:B------:R-:W-:Y:S02]  /*2510*/  ULEA UR8, UR30, UR27, 0x3 ;  /* 0x0000001b1e087291 */ /* 0x000fe4000f8e18ff */
[----:B------:R-:W-:Y:S02]  /*2520*/  UISETP.NE.AND UP0, UPT, UR14, 0x1, UPT ;  /* 0x000000010e00788c */ /* 0x000fe4000bf05270 */
[----:B------:R-:W-:Y:S01]  /*2530*/  ULEA UR24, UR11, UR27, 0xe ;  /* 0x0000001b0b187291 */ /* 0x000fe2000f8e70ff */
[----:B------:R-:W-:Y:S01]  /*2540*/  MOV R0, UR26 ;  /* 0x0000001a00007c02 */ /* 0x000fe20008000f00 */
[----:B------:R-:W-:Y:S02]  /*2550*/  UISETP.NE.AND UP2, UPT, UR18, 0x1, UPT ;  /* 0x000000011200788c */ /* 0x000fe4000bf45270 */
[----:B------:R-:W-:Y:S01]  /*2560*/  ULOP3.LUT UR33, UR21, 0xfefffff8, URZ, 0xc0, !UPT ;  /* 0xfefffff815217892 */ /* 0x000fe2000f8ec0ff */
[----:B---3--:R-:W-:Y:S01]  /*2570*/  SHF.L.U32 R3, R0, 0x1f, RZ ;  /* 0x0000001f00037819 */ /* 0x008fe200000006ff */
[----:B------:R-:W-:Y:S02]  /*2580*/  UIADD3.X UR23, UPT, UPT, URZ, UR49, URZ, UP1, !UPT ;  /* 0x00000031ff177290 */ /* 0x000fe40008ffe4ff */
[----:B------:R-:W-:Y:S01]  /*2590*/  UIADD3 UR32, UPT, UPT, UR24, 0x6400, URZ ;  /* 0x0000640018207890 */ /* 0x000fe2000fffe0ff */
[----:B------:R1:W2:Y:S01]  /*25a0*/  SYNCS.PHASECHK.TRANS64.TRYWAIT P0, [UR8+0x40], R3 ;  /* 0x00004003ff0075a7 */ /* 0x0002a20008001108 */
[----:B------:R-:W-:Y:S02]  /*25b0*/  UIMAD.WIDE.U32 UR8, UR35, UR16, URZ ;  /* 0x00000010230872a5 */ /* 0x000fe4000f8e00ff */
[----:B------:R-:W-:Y:S02]  /*25c0*/  ULEA UR25, UR11, UR27, 0xd ;  /* 0x0000001b0b197291 */ /* 0x000fe4000f8e68ff */
[----:B------:R-:W-:Y:S02]  /*25d0*/  USHF.R.U32.HI UR9, URZ, UR17, UR9 ;  /* 0x00000011ff097299 */ /* 0x000fe40008011609 */
[----:B------:R-:W-:Y:S02]  /*25e0*/  UIADD3 UR40, UPT, UPT, UR24, 0x8400, URZ ;  /* 0x0000840018287890 */ /* 0x000fe4000fffe0ff */
[----:B------:R-:W-:Y:S02]  /*25f0*/  USEL UR9, UR35, UR9, !UP0 ;  /* 0x0000000923097287 */ /* 0x000fe4000c000000 */
[----:B------:R-:W-:Y:S02]  /*2600*/  UIADD3 UR28, UP0, UPT, UR48, 0x180, URZ ;  /* 0x00000180301c7890 */ /* 0x000fe4000ff1e0ff */
[----:B------:R-:W-:Y:S02]  /*2610*/  UIMAD.WIDE.U32 UR12, UR9, UR20, URZ ;  /* 0x00000014090c72a5 */ /* 0x000fe4000f8e00ff */
[----:B------:R-:W-:Y:S02]  /*2620*/  UIADD3 UR11, UPT, UPT, -UR9, URZ, URZ ;  /* 0x000000ff090b7290 */ /* 0x000fe4000fffe1ff */
[----:B------:R-:W-:Y:S02]  /*2630*/  UPRMT UR21, UR36, 0x40, UR31 ;  /* 0x0000004024157896 */ /* 0x000fe4000800001f */
[----:B------:R-:W-:Y:S02]  /*2640*/  UIMAD UR11, UR14, UR11, UR35 ;  /* 0x0000000b0e0b72a4 */ /* 0x000fe4000f8e0223 */
[----:B------:R-:W-:Y:S02]  /*2650*/  UIADD3.X UR29, UPT, UPT, URZ, UR49, URZ, UP0, !UPT ;  /* 0x00000031ff1d7290 */ /* 0x000fe400087fe4ff */
[----:B------:R-:W-:Y:S02]  /*2660*/  UIMAD UR11, UR11, UR6, UR4 ;  /* 0x000000060b0b72a4 */ /* 0x000fe4000f8e0204 */
[----:B------:R-:W-:Y:S01]  /*2670*/  UPRMT UR21, UR21, 0x5410, URZ ;  /* 0x0000541015157896 */ /* 0x000fe200080000ff */
[----:B------:R-:W-:Y:S01]  /*2680*/  UMOV UR8, UR13 ;  /* 0x0000000d00087c82 */ /* 0x000fe20008000000 */
[----:B------:R-:W-:Y:S01]  /*2690*/  UMOV UR44, 0x0 ;  /* 0x00000000002c7882 */ /* 0x000fe20000000000 */
[----:B------:R-:W-:Y:S01]  /*26a0*/  USHF.R.U32.HI UR8, URZ, UR19, UR8 ;  /* 0x00000013ff087299 */ /* 0x000fe20008011608 */
[----:B------:R-:W-:Y:S01]  /*26b0*/  UMOV UR45, 0x10000000 ;  /* 0x10000000002d7882 */ /* 0x000fe20000000000 */
[----:B------:R-:W-:Y:S01]  /*26c0*/  UMOV UR41, UR33 ;  /* 0x0000002100297c82 */ /* 0x000fe20008000000 */
[----:B------:R-:W-:Y:S01]  /*26d0*/  UTMALDG.2D.2CTA [UR32], [UR22], desc[UR44] ;  /* 0x00002c20160075b4 */ /* 0x000fe20008209000 */
[----:B------:R-:W-:Y:S01]  /*26e0*/  USEL UR13, UR9, UR8, !UP2 ;  /* 0x00000008090d7287 */ /* 0x000fe2000d000000 */
[----:B------:R-:W-:Y:S01]  /*26f0*/  UMOV UR43, UR35 ;  /* 0x00000023002b7c82 */ /* 0x000fe20008000000 */
[----:B------:R-:W-:Y:S02]  /*2700*/  UIADD3 UR15, UPT, UPT, UR15, 0x1, URZ ;  /* 0x000000010f0f7890 */ /* 0x000fe4000fffe0ff */
[----:B------:R-:W-:Y:S01]  /*2710*/  UIADD3 UR8, UPT, UPT, -UR13, URZ, URZ ;  /* 0x000000ff0d087290 */ /* 0x000fe2000fffe1ff */
[----:B------:R-:W-:Y:S01]  /*2720*/  UTMALDG.2D.2CTA [UR40], [UR22], desc[UR44] ;  /* 0x00002c28160075b4 */ /* 0x000fe20008209000 */
[----:B------:R-:W-:Y:S02]  /*2730*/  UISETP.NE.AND UP0, UPT, UR15, UR37, UPT ;  /* 0x000000250f00728c */ /* 0x000fe4000bf05270 */
[----:B------:R-:W-:Y:S02]  /*2740*/  UIMAD UR9, UR18, UR8, UR9 ;  /* 0x00000008120972a4 */ /* 0x000fe4000f8e0209 */
[----:B------:R-:W-:Y:S02]  /*2750*/  UIADD3 UR8, UPT, UPT, UR25, 0x26400, URZ ;  /* 0x0002640019087890 */ /* 0x000fe4000fffe0ff */
[----:B------:R-:W-:Y:S03]  /*2760*/  UIMAD UR12, UR9, UR7, UR5 ;  /* 0x00000007090c72a4 */ /* 0x000fe6000f8e0205 */
[----:B------:R-:W-:Y:S06]  /*2770*/  UMOV UR9, UR33 ;  /* 0x0000002100097c82 */ /* 0x000fec0008000000 */
[----:B------:R3:W-:Y:S02]  /*2780*/  UTMALDG.4D.IM2COL.2CTA [UR8], [UR28], UR21, desc[UR44] ;  /* 0x00002c081c0073b4 */ /* 0x0007e40008259015 */
[----:B---3--:R-:W-:Y:S01]  /*2790*/  UMOV UR11, UR30 ;  /* 0x0000001e000b7c82 */ /* 0x008fe20008000000 */
[----:B-1----:R-:W-:Y:S05]  /*27a0*/  BRA.U UP0, `(.L_x_35) ;  /* 0xfffffff900fc7547 */ /* 0x002fea000b83ffff */
.L_x_29:
[----:B------:R-:W-:Y:S01]  /*27b0*/  SHF.L.U32 R3, R2, 0x1f, RZ ;  /* 0x0000001f02037819 */ /* 0x000fe200000006ff */
[----:B------:R-:W-:-:S03]  /*27c0*/  NOP ;  /* 0x0000000000007918 */ /* 0x000fc60000000000 */
[----:B--23--:R-:W2:Y:S02]  /*27d0*/  SYNCS.PHASECHK.TRANS64.TRYWAIT P0, [UR27+0xc0], R3 ;  /* 0x0000c003ff0075a7 */ /* 0x00cea4000800111b */
[----:B--2---:R-:W-:Y:S05]  /*27e0*/  @!P0 BRA `(.L_x_36) ;  /* 0x0000006400ac8947 */ /* 0x004fea0003800000 */
.L_x_133:
[----:B------:R-:W2:Y:S01]  /*27f0*/  LDS.128 R4, [UR27+0x100] ;  /* 0x0001001bff047984 */ /* 0x000ea20008000c00 */
[----:B------:R-:W-:Y:S02]  /*2800*/  UIADD3 UR4, UPT, UPT, UR27, 0xc8, URZ ;  /* 0x000000c81b047890 */ /* 0x000fe4000fffe0ff */
[----:B------:R-:W-:Y:S01]  /*2810*/  UISETP.GE.AND UP0, UPT, UR39, 0x1, UPT ;  /* 0x000000012700788c */ /* 0x000fe2000bf06270 */
[----:B------:R-:W-:Y:S01]  /*2820*/  @!PT LDS RZ, [RZ] ;  /* 0x00000000fffff984 */ /* 0x000fe20000000800 */
[----:B------:R-:W-:Y:S01]  /*2830*/  @!PT LDS RZ, [RZ] ;  /* 0x00000000fffff984 */ /* 0x000fe20000000800 */
[----:B------:R-:W-:Y:S01]  /*2840*/  @!PT LDS RZ, [RZ] ;  /* 0x00000000fffff984 */ /* 0x000fe20000000800 */
[----:B------:R-:W-:Y:S01]  /*2850*/  @!PT LDS RZ, [RZ] ;  /* 0x00000000fffff984 */ /* 0x000fe20000000800 */
[----:B------:R3:W-:Y:S06]  /*2860*/  MEMBAR.ALL.CTA ;  /* 0x0000000000007992 */ /* 0x0007ec0000008000 */
[----:B---3--:R-:W3:Y:S01]  /*2870*/  FENCE.VIEW.ASYNC.S ;  /* 0x00000000000073c6 */ /* 0x008ee20000000000 */
[----:B------:R-:W-:-:S09]  /*2880*/  UPRMT UR4, URZ, 0x654, UR4 ;  /* 0x00000654ff047896 */ /* 0x000fd20008000004 */
[----:B---3--:R-:W-:Y:S01]  /*2890*/  SYNCS.ARRIVE.TRANS64.RED.A1T0 RZ, [UR4], RZ ;  /* 0x000000ffffff79a7 */ /* 0x008fe20008100404 */
[----:B--2---:R-:W-:-:S13]  /*28a0*/  LOP3.LUT P0, RZ, R6, 0x1, RZ, 0xc0, !PT ;  /* 0x0000000106ff7812 */ /* 0x004fda000780c0ff */
[----:B------:R-:W-:Y:S01]  /*28b0*/  VOTEU.ANY UP1, P0 ;  /* 0x0000000000ff7886 */ /* 0x000fe20000020100 */
[----:B------:R-:W-:-:S13]  /*28c0*/  PLOP3.LUT P0, PT, PT, PT, UP1, 0x80, 0x8 ;  /* 0x000000000008781c */ /* 0x000fda0003f0f018 */
[----:B-1----:R-:W-:Y:S02]  /*28d0*/  @P0 MOV R0, R4 ;  /* 0x0000000400000202 */ /* 0x002fe40000000f00 */
[----:B------:R-:W-:Y:S02]  /*28e0*/  @P0 LOP3.LUT R4, R5, 0xffff, RZ, 0xc0, !PT ;  /* 0x0000ffff05040812 */ /* 0x000fe400078ec0ff */
[----:B------:R-:W-:Y:S02]  /*28f0*/  @P0 R2UR UR6, R0 ;  /* 0x00000000000602ca */ /* 0x000fe400000e0000 */
[----:B------:R-:W-:-:S11]  /*2900*/  @P0 R2UR UR5, R4 ;  /* 0x00000000040502ca */ /* 0x000fd600000e0000 */
[----:B------:R-:W-:Y:S02]  /*2910*/  @UP1 UMOV UR51, UR6 ;  /* 0x0000000600331c82 */ /* 0x000fe40008000000 */
[----:B------:R-:W-:Y:S01]  /*2920*/  @UP1 UMOV UR50, UR5 ;  /* 0x0000000500321c82 */ /* 0x000fe20008000000 */
[----:B------:R-:W-:Y:S05]  /*2930*/  BRA.U !UP0, `(.L_x_37) ;  /* 0x0000000108d47547 */ /* 0x000fea000b800000 */
[----:B------:R-:W1:Y:S01]  /*2940*/  LDCU.128 UR16, c[0x0][0xb10] ;  /* 0x00016200ff1077ac */ /* 0x000e620008000c00 */
[----:B------:R-:W2:Y:S01]  /*2950*/  LDCU UR21, c[0x0][0xb20] ;  /* 0x00016400ff1577ac */ /* 0x000ea20008000800 */
[----:B------:R-:W3:Y:S01]  /*2960*/  LDCU UR20, c[0x0][0xb0c] ;  /* 0x00016180ff1477ac */ /* 0x000ee20008000800 */
[----:B------:R-:W4:Y:S01]  /*2970*/  LDCU.64 UR12, c[0x0][0xb28] ;  /* 0x00016500ff0c77ac */ /* 0x000f220008000a00 */
[----:B------:R-:W-:Y:S02]  /*2980*/  UISETP.NE.AND UP3, UPT, UR39, 0x1, UPT ;  /* 0x000000012700788c */ /* 0x000fe4000bf65270 */
[----:B-1----:R-:W-:Y:S02]  /*2990*/  UIMAD.WIDE.U32 UR4, UR54, UR19, URZ ;  /* 0x00000013360472a5 */ /* 0x002fe4000f8e00ff */
[----:B------:R-:W-:Y:S02]  /*29a0*/  UIMAD.WIDE.U32 UR6, UR55, UR16, URZ ;  /* 0x00000010370672a5 */ /* 0x000fe4000f8e00ff */
[----:B------:R-:W-:-:S02]  /*29b0*/  UISETP.NE.AND UP0, UPT, UR18, 0x1, UPT ;  /* 0x000000011200788c */ /* 0x000fc4000bf05270 */
[----:B------:R-:W-:Y:S01]  /*29c0*/  UIMAD.WIDE.U32 UR14, UR50, UR19, URZ ;  /* 0x00000013320e72a5 */ /* 0x000fe2000f8e00ff */
[----:B------:R-:W-:Y:S01]  /*29d0*/  UMOV UR4, UR5 ;  /* 0x0000000500047c82 */ /* 0x000fe20008000000 */
[----:B---3--:R-:W-:Y:S02]  /*29e0*/  UISETP.NE.AND UP2, UPT, UR20, 0x1, UPT ;  /* 0x000000011400788c */ /* 0x008fe4000bf45270 */
[----:B--2---:R-:W-:Y:S02]  /*29f0*/  USHF.R.U32.HI UR5, URZ, UR21, UR4 ;  /* 0x00000015ff057299 */ /* 0x004fe40008011604 */
[----:B------:R-:W-:Y:S01]  /*2a00*/  UIMAD.WIDE.U32 UR10, UR51, UR16, URZ ;  /* 0x00000010330a72a5 */ /* 0x000fe2000f8e00ff */
[----:B------:R-:W-:Y:S01]  /*2a10*/  UMOV UR4, UR7 ;  /* 0x0000000700047c82 */ /* 0x000fe20008000000 */
[----:B------:R-:W-:Y:S02]  /*2a20*/  USEL UR5, UR54, UR5, !UP0 ;  /* 0x0000000536057287 */ /* 0x000fe4000c000000 */
[----:B------:R-:W-:-:S02]  /*2a30*/  USHF.R.U32.HI UR4, URZ, UR17, UR4 ;  /* 0x00000011ff047299 */ /* 0x000fc40008011604 */
[----:B----4-:R-:W-:Y:S02]  /*2a40*/  UIMAD.WIDE.U32 UR8, UR5, UR12, URZ ;  /* 0x0000000c050872a5 */ /* 0x010fe4000f8e00ff */
[----:B------:R-:W-:Y:S01]  /*2a50*/  USEL UR6, UR55, UR4, !UP2 ;  /* 0x0000000437067287 */ /* 0x000fe2000d000000 */
[----:B------:R-:W-:Y:S02]  /*2a60*/  UMOV UR10, UR11 ;  /* 0x0000000b000a7c82 */ /* 0x000fe40008000000 */
[----:B------:R-:W-:Y:S01]  /*2a70*/  UMOV UR4, UR15 ;  /* 0x0000000f00047c82 */ /* 0x000fe20008000000 */
[----:B------:R-:W-:Y:S01]  /*2a80*/  UIMAD.WIDE.U32 UR14, UR6, UR12, URZ ;  /* 0x0000000c060e72a5 */ /* 0x000fe2000f8e00ff */
[----:B------:R-:W-:Y:S01]  /*2a90*/  UMOV UR8, UR9 ;  /* 0x0000000900087c82 */ /* 0x000fe20008000000 */
[----:B------:R-:W-:Y:S02]  /*2aa0*/  USHF.R.U32.HI UR4, URZ, UR21, UR4 ;  /* 0x00000015ff047299 */ /* 0x000fe40008011604 */
[----:B------:R-:W-:-:S03]  /*2ab0*/  @UP3 USHF.R.U32.HI UR5, URZ, UR13, UR8 ;  /* 0x0000000dff053299 */ /* 0x000fc60008011608 */
[----:B------:R-:W-:Y:S01]  /*2ac0*/  UMOV UR7, UR15 ;  /* 0x0000000f00077c82 */ /* 0x000fe20008000000 */
[----:B------:R-:W-:Y:S02]  /*2ad0*/  USHF.R.U32.HI UR17, URZ, UR17, UR10 ;  /* 0x00000011ff117299 */ /* 0x000fe4000801160a */
[----:B------:R-:W-:Y:S02]  /*2ae0*/  @UP3 USHF.R.U32.HI UR6, URZ, UR13, UR7 ;  /* 0x0000000dff063299 */ /* 0x000fe40008011607 */
[----:B------:R-:W-:Y:S02]  /*2af0*/  USEL UR4, UR50, UR4, !UP0 ;  /* 0x0000000432047287 */ /* 0x000fe4000c000000 */
[----:B------:R-:W-:Y:S02]  /*2b00*/  UIMAD UR7, UR39, UR5, URZ ;  /* 0x00000005270772a4 */ /* 0x000fe4000f8e02ff */
[----:B------:R-:W-:Y:S02]  /*2b10*/  USEL UR5, UR51, UR17, !UP2 ;  /* 0x0000001133057287 */ /* 0x000fe4000d000000 */
[----:B------:R-:W-:-:S02]  /*2b20*/  UIMAD UR10, UR39, UR6, URZ ;  /* 0x00000006270a72a4 */ /* 0x000fc4000f8e02ff */
[----:B------:R-:W-:Y:S02]  /*2b30*/  UISETP.GE.AND UP0, UPT, UR4, UR7, UPT ;  /* 0x000000070400728c */ /* 0x000fe4000bf06270 */
[----:B------:R-:W-:Y:S02]  /*2b40*/  UIMAD.WIDE.U32 UR8, UR4, UR12, URZ ;  /* 0x0000000c040872a5 */ /* 0x000fe4000f8e00ff */
[----:B------:R-:W-:Y:S02]  /*2b50*/  UISETP.GE.OR UP0, UPT, UR5, UR10, UP0 ;  /* 0x0000000a0500728c */ /* 0x000fe40008706670 */
[----:B------:R-:W-:-:S03]  /*2b60*/  UIMAD.WIDE.U32 UR10, UR5, UR12, URZ ;  /* 0x0000000c050a72a5 */ /* 0x000fc6000f8e00ff */
[----:B------:R-:W-:Y:S01]  /*2b70*/  UMOV UR7, UR9 ;  /* 0x0000000900077c82 */ /* 0x000fe20008000000 */
[----:B------:R-:W-:Y:S02]  /*2b80*/  UIADD3 UR9, UPT, UPT, -UR4, URZ, URZ ;  /* 0x000000ff04097290 */ /* 0x000fe4000fffe1ff */
[----:B------:R-:W-:Y:S02]  /*2b90*/  USHF.R.U32.HI UR7, URZ, UR13, UR7 ;  /* 0x0000000dff077299 */ /* 0x000fe40008011607 */
[----:B------:R-:W-:Y:S02]  /*2ba0*/  UIMAD UR10, UR18, UR9, UR50 ;  /* 0x00000009120a72a4 */ /* 0x000fe4000f8e0232 */
[----:B------:R-:W-:Y:S01]  /*2bb0*/  USEL UR7, UR4, UR7, !UP3 ;  /* 0x0000000704077287 */ /* 0x000fe2000d800000 */
[----:B------:R-:W-:Y:S01]  /*2bc0*/  @!UP0 UMOV UR8, UR11 ;  /* 0x0000000b00088c82 */ /* 0x000fe20008000000 */
[----:B------:R-:W-:Y:S02]  /*2bd0*/  UIADD3 UR11, UPT, UPT, -UR5, URZ, URZ ;  /* 0x000000ff050b7290 */ /* 0x000fe4000fffe1ff */
[----:B------:R-:W-:-:S02]  /*2be0*/  @!UP0 USHF.R.U32.HI UR8, URZ, UR13, UR8 ;  /* 0x0000000dff088299 */ /* 0x000fc40008011608 */
[----:B------:R-:W-:Y:S02]  /*2bf0*/  UIADD3 UR9, UPT, UPT, -UR7, URZ, URZ ;  /* 0x000000ff07097290 */ /* 0x000fe4000fffe1ff */
[----:B------:R-:W-:Y:S02]  /*2c00*/  @!UP0 USEL UR8, UR5, UR8, !UP3 ;  /* 0x0000000805088287 */ /* 0x000fe4000d800000 */
[----:B------:R-:W-:Y:S02]  /*2c10*/  UIMAD UR9, UR39, UR9, UR4 ;  /* 0x00000009270972a4 */ /* 0x000fe4000f8e0204 */
[----:B------:R-:W-:Y:S02]  /*2c20*/  @!UP0 UIADD3 UR7, UPT, UPT, UR7, -UR8, URZ ;  /* 0x8000000807078290 */ /* 0x000fe4000fffe0ff */
[----:B------:R-:W-:Y:S02]  /*2c30*/  @!UP0 UIMAD UR8, UR9, UR6, UR8 ;  /* 0x00000006090882a4 */ /* 0x000fe4000f8e0208 */
[----:B------:R-:W-:-:S02]  /*2c40*/  @!UP0 UIMAD UR4, UR39, UR7, UR5 ;  /* 0x00000007270482a4 */ /* 0x000fc4000f8e0205 */
[----:B------:R-:W-:Y:S02]  /*2c50*/  UIMAD UR6, UR20, UR11, UR51 ;  /* 0x0000000b140672a4 */ /* 0x000fe4000f8e0233 */
[----:B------:R-:W-:Y:S01]  /*2c60*/  UIMAD UR50, UR4, UR18, UR10 ;  /* 0x00000012043272a4 */ /* 0x000fe2000f8e020a */
[----:B------:R-:W-:Y:S02]  /*2c70*/  @!UP0 UMOV UR5, UR8 ;  /* 0x0000000800058c82 */ /* 0x000fe40008000000 */
[----:B------:R-:W-:-:S12]  /*2c80*/  UIMAD UR51, UR5, UR20, UR6 ;  /* 0x00000014053372a4 */ /* 0x000fd8000f8e0206 */
.L_x_37:
[----:B------:R-:W1:Y:S02]  /*2c90*/  LDCU UR4, c[0x0][0xb30] ;  /* 0x00016600ff0477ac */ /* 0x000e640008000800 */
[----:B-1----:R-:W-:-:S09]  /*2ca0*/  UISETP.NE.AND UP0, UPT, UR4, 0x1, UPT ;  /* 0x000000010400788c */ /* 0x002fd2000bf05270 */
[----:B------:R-:W-:Y:S05]  /*2cb0*/  BRA.U UP0, `(.L_x_38) ;  /* 0x0000000100447547 */ /* 0x000fea000b800000 */
[----:B------:R-:W1:Y:S01]  /*2cc0*/  LDCU.128 UR8, c[0x0][0xb10] ;  /* 0x00016200ff0877ac */ /* 0x000e620008000c00 */
[----:B------:R-:W2:Y:S01]  /*2cd0*/  LDCU UR12, c[0x0][0xb0c] ;  /* 0x00016180ff0c77ac */ /* 0x000ea20008000800 */
[----:B------:R-:W3:Y:S01]  /*2ce0*/  LDCU UR13, c[0x0][0xb20] ;  /* 0x00016400ff0d77ac */ /* 0x000ee20008000800 */
[----:B-1----:R-:W-:Y:S02]  /*2cf0*/  UIMAD.WIDE.U32 UR6, UR51, UR8, URZ ;  /* 0x00000008330672a5 */ /* 0x002fe4000f8e00ff */
[----:B------:R-:W-:Y:S02]  /*2d00*/  UIMAD.WIDE.U32 UR4, UR50, UR11, URZ ;  /* 0x0000000b320472a5 */ /* 0x000fe4000f8e00ff */
[----:B--2---:R-:W-:Y:S02]  /*2d10*/  UISETP.NE.AND UP2, UPT, UR12, 0x1, UPT ;  /* 0x000000010c00788c */ /* 0x004fe4000bf45270 */
[----:B------:R-:W-:Y:S01]  /*2d20*/  UISETP.NE.AND UP0, UPT, UR10, 0x1, UPT ;  /* 0x000000010a00788c */ /* 0x000fe2000bf05270 */
[----:B------:R-:W-:-:S02]  /*2d30*/  UMOV UR6, UR7 ;  /* 0x0000000700067c82 */ /* 0x000fc40008000000 */
[----:B------:R-:W-:Y:S01]  /*2d40*/  UMOV UR4, UR5 ;  /* 0x0000000500047c82 */ /* 0x000fe20008000000 */
[----:B------:R-:W-:Y:S02]  /*2d50*/  USHF.R.U32.HI UR6, URZ, UR9, UR6 ;  /* 0x00000009ff067299 */ /* 0x000fe40008011606 */
[----:B---3--:R-:W-:Y:S02]  /*2d60*/  USHF.R.U32.HI UR4, URZ, UR13, UR4 ;  /* 0x0000000dff047299 */ /* 0x008fe40008011604 */
[----:B------:R-:W-:Y:S02]  /*2d70*/  USEL UR5, UR51, UR6, !UP2 ;  /* 0x0000000633057287 */ /* 0x000fe4000d000000 */
[----:B------:R-:W-:-:S04]  /*2d80*/  USEL UR4, UR50, UR4, !UP0 ;  /* 0x0000000432047287 */ /* 0x000fc8000c000000 */
[----:B------:R-:W-:Y:S02]  /*2d90*/  UIADD3 UR6, UPT, UPT, UR5, -UR4, URZ ;  /* 0x8000000405067290 */ /* 0x000fe4000fffe0ff */
[----:B------:R-:W-:Y:S02]  /*2da0*/  UIADD3 UR4, UPT, UPT, -UR5, UR4, URZ ;  /* 0x0000000405047290 */ /* 0x000fe4000fffe1ff */
[----:B------:R-:W-:Y:S02]  /*2db0*/  UIMAD UR50, UR6, UR10, UR50 ;  /* 0x0000000a063272a4 */ /* 0x000fe4000f8e0232 */
[----:B------:R-:W-:-:S12]  /*2dc0*/  UIMAD UR51, UR4, UR12, UR51 ;  /* 0x0000000c043372a4 */ /* 0x000fd8000f8e0233 */
.L_x_38:
[----:B------:R-:W-:Y:S02]  /*2dd0*/  R2UR UR5, R64 ;  /* 0x00000000400572ca */ /* 0x000fe400000e0000 */
[----:B------:R-:W-:Y:S02]  /*2de0*/  R2UR UR4, R63 ;  /* 0x000000003f0472ca */ /* 0x000fe400000e0000 */
[----:B------:R-:W-:Y:S02]  /*2df0*/  PLOP3.LUT P1, PT, PT, PT, PT, 0x80, 0x8 ;  /* 0x000000000008781c */ /* 0x000fe40003f2f070 */
[----:B------:R-:W-:-:S07]  /*2e00*/  LOP3.LUT R2, R2, 0x1, RZ, 0x3c, !PT ;  /* 0x0000000102027812 */ /* 0x000fce00078e3cff */
[----:B------:R-:W-:Y:S02]  /*2e10*/  UIADD3 UR21, UPT, UPT, UR51, UR5, URZ ;  /* 0x0000000533157290 */ /* 0x000fe4000fffe0ff */
[----:B------:R-:W-:Y:S01]  /*2e20*/  UIADD3 UR19, UPT, UPT, UR50, UR4, URZ ;  /* 0x0000000432137290 */ /* 0x000fe2000fffe0ff */
[----:B------:R-:W-:Y:S11]  /*2e30*/  BRA.U UP1, `(.L_x_39) ;  /* 0xffffffe901787547 */ /* 0x000ff6000b83ffff */
[----:B------:R-:W-:Y:S01]  /*2e40*/  UIADD3 UR27, UPT, UPT, UR27, 0x40, URZ ;  /* 0x000000401b1b7890 */ /* 0x000fe2000fffe0ff */
[----:B------:R-:W-:-:S03]  /*2e50*/  MOV R3, UR26 ;  /* 0x0000001a00037c02 */ /* 0x000fc60008000f00 */
[----:B------:R-:W-:Y:S01]  /*2e60*/  ULEA UR4, UR30, UR27, 0x3 ;  /* 0x0000001b1e047291 */ /* 0x000fe2000f8e18ff */
[----:B------:R-:W-:-:S08]  /*2e70*/  SHF.L.U32 R3, R3, 0x1f, RZ ;  /* 0x0000001f03037819 */ /* 0x000fd000000006ff */
[----:B------:R-:W1:Y:S02]  /*2e80*/  SYNCS.PHASECHK.TRANS64.TRYWAIT P0, [UR4], R3 ;  /* 0x00000003ff0075a7 */ /* 0x000e640008001104 */
[----:B-1----:R-:W-:Y:S05]  /*2e90*/  @!P0 BRA `(.L_x_40) ;  /* 0x0000006000188947 */ /* 0x002fea0003800000 */
.L_x_135:
[----:B------:R-:W-:-:S04]  /*2ea0*/  UIADD3 UR4, UPT, UPT, UR30, 0x1, URZ ;  /* 0x000000011e047890 */ /* 0x000fc8000fffe0ff */
[----:B------:R-:W-:-:S04]  /*2eb0*/  UISETP.NE.AND UP0, UPT, UR4, 0x8, UPT ;  /* 0x000000080400788c */ /* 0x000fc8000bf05270 */
[----:B------:R-:W-:Y:S02]  /*2ec0*/  USEL UR5, URZ, 0x1, UP0 ;  /* 0x00000001ff057887 */ /* 0x000fe40008000000 */
[----:B------:R-:W-:Y:S02]  /*2ed0*/  USEL UR4, UR4, URZ, UP0 ;  /* 0x000000ff04047287 */ /* 0x000fe40008000000 */
[----:B------:R-:W-:Y:S02]  /*2ee0*/  ULOP3.LUT UR6, UR26, UR5, URZ, 0x3c, !UPT ;  /* 0x000000051a067292 */ /* 0x000fe4000f8e3cff */
[----:B------:R-:W-:-:S04]  /*2ef0*/  ULEA UR5, UR4, UR27, 0x3 ;  /* 0x0000001b04057291 */ /* 0x000fc8000f8e18ff */
[----:B-1----:R-:W-:-:S04]  /*2f00*/  MOV R3, UR6 ;  /* 0x0000000600037c02 */ /* 0x002fc80008000f00 */
[----:B------:R-:W-:-:S04]  /*2f10*/  SHF.L.U32 R3, R3, 0x1f, RZ ;  /* 0x0000001f03037819 */ /* 0x000fc800000006ff */
[----:B------:R-:W1:Y:S02]  /*2f20*/  SYNCS.PHASECHK.TRANS64.TRYWAIT P0, [UR5], R3 ;  /* 0x00000003ff0075a7 */ /* 0x000e640008001105 */
[----:B-1----:R-:W-:Y:S05]  /*2f30*/  @!P0 BRA `(.L_x_41) ;  /* 0x0000006000088947 */ /* 0x002fea0003800000 */
.L_x_137:
        /* <DEDUP_REMOVED lines=10> */
.L_x_139:
        /* <DEDUP_REMOVED lines=10> */
.L_x_141:
        /* <DEDUP_REMOVED lines=10> */
.L_x_143:
        /* <DEDUP_REMOVED lines=10> */
.L_x_145:
        /* <DEDUP_REMOVED lines=10> */
.L_x_147:
[----:B------:R-:W-:-:S04]  /*3260*/  UIADD3 UR4, UPT, UPT, UR4, 0x1, URZ ;  /* 0x0000000104047890 */ /* 0x000fc8000fffe0ff */
[----:B------:R-:W-:-:S04]  /*3270*/  UISETP.NE.AND UP0, UPT, UR4, 0x8, UPT ;  /* 0x000000080400788c */ /* 0x000fc8000bf05270 */
[----:B------:R-:W-:Y:S02]  /*3280*/  USEL UR5, URZ, 0x1, UP0 ;  /* 0x00000001ff057887 */ /* 0x000fe40008000000 */
[----:B------:R-:W-:Y:S02]  /*3290*/  USEL UR4, UR4, URZ, UP0 ;  /* 0x000000ff04047287 */ /* 0x000fe40008000000 */
[----:B------:R-:W-:Y:S02]  /*32a0*/  ULOP3.LUT UR5, UR6, UR5, URZ, 0x3c, !UPT ;  /* 0x0000000506057292 */ /* 0x000fe4000f8e3cff */
[----:B------:R-:W-:-:S04]  /*32b0*/  ULEA UR4, UR4, UR27, 0x3 ;  /* 0x0000001b04047291 */ /* 0x000fc8000f8e18ff */
[----:B------:R-:W-:Y:S02]  /*32c0*/  IMAD.U32 R2, RZ, RZ, UR5 ;  /* 0x00000005ff027e24 */ /* 0x000fe4000f8e00ff */
[----:B-1----:R-:W-:-:S03]  /*32d0*/  MOV R0, UR4 ;  /* 0x0000000400007c02 */ /* 0x002fc60008000f00 */
[----:B------:R-:W-:-:S07]  /*32e0*/  SHF.L.U32 R3, R2, 0x1f, RZ ;  /* 0x0000001f02037819 */ /* 0x000fce00000006ff */
.L_x_47:
[----:B-1----:R1:W2:Y:S02]  /*32f0*/  SYNCS.PHASECHK.TRANS64.TRYWAIT P0, [R0+URZ], R3 ;  /* 0x00000003000075a7 */ /* 0x0022a400080011ff */
[----:B--2---:R-:W-:Y:S05]  /*3300*/  @!P0 NANOSLEEP.SYNCS 0x989680 ;  /* 0x009896800000895d */ /* 0x004fea0003900000 */
[----:B------:R-:W2:Y:S02]  /*3310*/  @!P0 SYNCS.PHASECHK.TRANS64 P0, [R0+URZ], R3 ;  /* 0x00000003000085a7 */ /* 0x000ea400080010ff */
[----:B--2---:R-:W-:Y:S05]  /*3320*/  @P0 EXIT ;  /* 0x000000000000094d */ /* 0x004fea0003800000 */
[----:B------:R-:W-:Y:S05]  /*3330*/  BRA `(.L_x_47) ;  /* 0xfffffffc00ec7947 */ /* 0x000fea000383ffff */
.L_x_21:
[----:B------:R-:W2:Y:S02]  /*3340*/  S2UR UR4, SR_CgaCtaId ;  /* 0x00000000000479c3 */ /* 0x000ea40000008800 */
[----:B--2---:R-:W-:-:S04]  /*3350*/  UISETP.NE.AND UP0, UPT, UR4, URZ, UPT ;  /* 0x000000ff0400728c */ /* 0x004fc8000bf05270 */
[----:B------:R-:W-:-:S09]  /*3360*/  UISETP.NE.OR UP0, UPT, UR18, 0x1, UP0 ;  /* 0x000000011200788c */ /* 0x000fd20008705670 */
[----:B------:R-:W-:Y:S05]  /*3370*/  BRA.U UP0, `(.L_x_48) ;  /* 0x0000000100b47547 */ /* 0x000fea000b800000 */
[----:B------:R-:W2:Y:S01]  /*3380*/  S2UR UR5, SR_CgaCtaId ;  /* 0x00000000000579c3 */ /* 0x000ea20000008800 */
[----:B------:R-:W-:Y:S01]  /*3390*/  UMOV UR4, 0x400 ;  /* 0x0000040000047882 */ /* 0x000fe20000000000 */
[----:B------:R-:W-:Y:S01]  /*33a0*/  HFMA2 R2, -RZ, RZ, 0, 5.9604644775390625e-08 ;  /* 0x00000001ff027431 */ /* 0x000fe200000001ff */
[----:B------:R-:W-:Y:S01]  /*33b0*/  ISETP.GE.U32.AND P0, PT, R3, 0x2, PT ;  /* 0x000000020300780c */ /* 0x000fe20003f06070 */
[----:B------:R-:W-:Y:S01]  /*33c0*/  IMAD.MOV.U32 R8, RZ, RZ, RZ ;  /* 0x000000ffff087224 */ /* 0x000fe200078e00ff */
[----:B--2---:R-:W-:-:S04]  /*33d0*/  ULEA UR4, UR5, UR4, 0x18 ;  /* 0x0000000405047291 */ /* 0x004fc8000f8ec0ff */
[----:B------:R-:W-:Y:S02]  /*33e0*/  UIADD3 UR5, UPT, UPT, UR4, 0xc8, URZ ;  /* 0x000000c804057890 */ /* 0x000fe4000fffe0ff */
[----:B------:R-:W-:Y:S02]  /*33f0*/  UIADD3 UR8, UPT, UPT, UR4, 0xc0, URZ ;  /* 0x000000c004087890 */ /* 0x000fe4000fffe0ff */
[----:B------:R-:W-:-:S12]  /*3400*/  UPRMT UR5, URZ, 0x654, UR5 ;  /* 0x00000654ff057896 */ /* 0x000fd80008000005 */
.L_x_51:
[----:B------:R-:W-:Y:S01]  /*3410*/  SHF.L.U32 R7, R2, 0x1f, RZ ;  /* 0x0000001f02077819 */ /* 0x000fe200000006ff */
[----:B------:R-:W-:Y:S02]  /*3420*/  IMAD.U32 R4, RZ, RZ, UR8 ;  /* 0x00000008ff047e24 */ /* 0x000fe4000f8e00ff */
[----:B------:R-:W-:Y:S01]  /*3430*/  @!P0 IMAD.MOV.U32 R5, RZ, RZ, 0x10 ;  /* 0x00000010ff058424 */ /* 0x000fe200078e00ff */
[----:B------:R-:W2:Y:S02]  /*3440*/  SYNCS.PHASECHK.TRANS64.TRYWAIT P1, [UR4+0xc8], R7 ;  /* 0x0000c807ff0075a7 */ /* 0x000ea40008021104 */
[----:B------:R-:W-:-:S04]  /*3450*/  PRMT R9, R3, 0x654, R4 ;  /* 0x0000065403097816 */ /* 0x000fc80000000004 */
[----:B------:R-:W-:Y:S01]  /*3460*/  SEL R0, R9, R0, !P0 ;  /* 0x0000000009007207 */ /* 0x000fe20004000000 */
[----:B--2---:R-:W-:Y:S06]  /*3470*/  @!P1 BRA `(.L_x_49) ;  /* 0x0000005c00489947 */ /* 0x004fec0003800000 */
.L_x_149:
[----:B------:R-:W-:Y:S01]  /*3480*/  UIADD3 UR6, UPT, UPT, UR4, 0x100, URZ ;  /* 0x0000010004067890 */ /* 0x000fe2000fffe0ff */
[----:B------:R3:W-:Y:S01]  /*3490*/  @!P0 SYNCS.ARRIVE.TRANS64.RED RZ, [R0+URZ], R5 ;  /* 0x0000000500ff89a7 */ /* 0x0007e200080004ff */
[----:B------:R-:W-:Y:S01]  /*34a0*/  UIADD3 UR7, UPT, UPT, UR4, 0xc0, URZ ;  /* 0x000000c004077890 */ /* 0x000fe2000fffe0ff */
[----:B------:R-:W-:-:S08]  /*34b0*/  LOP3.LUT R2, R2, 0x1, RZ, 0x3c, !PT ;  /* 0x0000000102027812 */ /* 0x000fd000078e3cff */
[----:B------:R-:W-:Y:S06]  /*34c0*/  UGETNEXTWORKID.BROADCAST [UR6], [UR7] ;  /* 0x00000000060073ca */ /* 0x000fec0008000100 */
[----:B---3--:R-:W-:-:S04]  /*34d0*/  SHF.L.U32 R5, R8, 0x1f, RZ ;  /* 0x0000001f08057819 */ /* 0x008fc800000006ff */
[----:B------:R-:W3:Y:S02]  /*34e0*/  SYNCS.PHASECHK.TRANS64.TRYWAIT P1, [UR4+0xc0], R5 ;  /* 0x0000c005ff0075a7 */ /* 0x000ee40008021104 */
[----:B---3--:R-:W-:Y:S05]  /*34f0*/  @!P1 BRA `(.L_x_50) ;  /* 0x0000005c00409947 */ /* 0x008fea0003800000 */
.L_x_151:
[----:B--2---:R-:W2:Y:S01]  /*3500*/  LDS.128 R4, [UR4+0x100] ;  /* 0x00010004ff047984 */ /* 0x004ea20008000c00 */
[----:B------:R-:W-:Y:S01]  /*3510*/  LOP3.LUT R8, R8, 0x1, RZ, 0x3c, !PT ;  /* 0x0000000108087812 */ /* 0x000fe200078e3cff */
[----:B------:R-:W-:Y:S01]  /*3520*/  @!PT LDS RZ, [RZ] ;  /* 0x00000000fffff984 */ /* 0x000fe20000000800 */
[----:B------:R-:W-:Y:S01]  /*3530*/  @!PT LDS RZ, [RZ] ;  /* 0x00000000fffff984 */ /* 0x000fe20000000800 */
[----:B------:R-:W-:Y:S01]  /*3540*/  @!PT LDS RZ, [RZ] ;  /* 0x00000000fffff984 */ /* 0x000fe20000000800 */
[----:B------:R-:W-:Y:S01]  /*3550*/  @!PT LDS RZ, [RZ] ;  /* 0x00000000fffff984 */ /* 0x000fe20000000800 */
[----:B------:R3:W-:Y:S06]  /*3560*/  MEMBAR.ALL.CTA ;  /* 0x0000000000007992 */ /* 0x0007ec0000008000 */
[----:B---3--:R-:W3:Y:S02]  /*3570*/  FENCE.VIEW.ASYNC.S ;  /* 0x00000000000073c6 */ /* 0x008ee40000000000 */
[----:B---3--:R-:W-:Y:S01]  /*3580*/  SYNCS.ARRIVE.TRANS64.RED.A1T0 RZ, [UR5], RZ ;  /* 0x000000ffffff79a7 */ /* 0x008fe20008100405 */
[----:B--2---:R-:W-:-:S13]  /*3590*/  LOP3.LUT P1, RZ, R6, 0x1, RZ, 0xc0, !PT ;  /* 0x0000000106ff7812 */ /* 0x004fda000782c0ff */
[----:B------:R-:W-:Y:S05]  /*35a0*/  @P1 BRA `(.L_x_51) ;  /* 0xfffffffc00981947 */ /* 0x000fea000383ffff */
[----:B------:R-:W-:-:S04]  /*35b0*/  SHF.L.U32 R0, R2, 0x1f, RZ ;  /* 0x0000001f02007819 */ /* 0x000fc800000006ff */
[----:B------:R-:W2:Y:S02]  /*35c0*/  SYNCS.PHASECHK.TRANS64 P0, [UR4+0xc8], R0 ;  /* 0x0000c800ff0075a7 */ /* 0x000ea40008001004 */
[----:B-12---:R-:W-:Y:S05]  /*35d0*/  @P0 EXIT ;  /* 0x000000000000094d */ /* 0x006fea0003800000 */
[----:B------:R-:W-:-:S07]  /*35e0*/  MOV R0, UR4 ;  /* 0x0000000400007c02 */ /* 0x000fce0008000f00 */
.L_x_52:
[----:B-1----:R-:W-:-:S04]  /*35f0*/  SHF.L.U32 R3, R2, 0x1f, RZ ;  /* 0x0000001f02037819 */ /* 0x002fc800000006ff */
[----:B------:R1:W2:Y:S03]  /*3600*/  SYNCS.PHASECHK.TRANS64.TRYWAIT P0, [R0+URZ+0xc8], R3 ;  /* 0x0000c803000075a7 */ /* 0x0002a600080011ff */
[----:B--2---:R-:W-:Y:S05]  /*3610*/  @!P0 NANOSLEEP.SYNCS 0x989680 ;  /* 0x009896800000895d */ /* 0x004fea0003900000 */
[----:B------:R-:W2:Y:S02]  /*3620*/  @!P0 SYNCS.PHASECHK.TRANS64 P0, [R0+URZ+0xc8], R3 ;  /* 0x0000c803000085a7 */ /* 0x000ea400080010ff */
[----:B--2---:R-:W-:Y:S05]  /*3630*/  @P0 EXIT ;  /* 0x000000000000094d */ /* 0x004fea0003800000 */
[----:B------:R-:W-:Y:S05]  /*3640*/  BRA `(.L_x_52) ;  /* 0xfffffffc00e87947 */ /* 0x000fea000383ffff */
.L_x_48:
[----:B------:R-:W-:Y:S05]  /*3650*/  BRA.U UP4, `(.L_x_53) ;  /* 0x0000001504207547 */ /* 0x000fea000b800000 */
[----:B------:R-:W2:Y:S01]  /*3660*/  S2UR UR4, SR_CgaCtaId ;  /* 0x00000000000479c3 */ /* 0x000ea20000008800 */
[----:B------:R-:W-:Y:S01]  /*3670*/  UMOV UR5, 0x40 ;  /* 0x0000004000057882 */ /* 0x000fe20000000000 */
[----:B------:R-:W-:Y:S01]  /*3680*/  NOP ;  /* 0x0000000000007918 */ /* 0x000fe20000000000 */
[----:B------:R-:W-:Y:S01]  /*3690*/  UMOV UR6, 0x400 ;  /* 0x0000040000067882 */ /* 0x000fe20000000000 */
[----:B--2---:R-:W-:Y:S02]  /*36a0*/  ULEA UR5, UR4, UR5, 0x18 ;  /* 0x0000000504057291 */ /* 0x004fe4000f8ec0ff */
[----:B------:R-:W-:-:S07]  /*36b0*/  ULEA UR6, UR4, UR6, 0x18 ;  /* 0x0000000604067291 */ /* 0x000fce000f8ec0ff */
[----:B------:R-:W2:Y:S02]  /*36c0*/  LDS.U8 R3, [UR5+0x1c] ;  /* 0x00001c05ff037984 */ /* 0x000ea40008000000 */
[----:B--2---:R-:W-:-:S13]  /*36d0*/  ISETP.NE.AND P0, PT, R3, RZ, PT ;  /* 0x000000ff0300720c */ /* 0x004fda0003f05270 */
[----:B------:R-:W-:Y:S05]  /*36e0*/  @P0 BRA `(.L_x_54) ;  /* 0x0000000400080947 */ /* 0x000fea0003800000 */
[----:B------:R-:W-:Y:S02]  /*36f0*/  UISETP.NE.U32.AND UP1, UPT, UR51, 0x1, UPT ;  /* 0x000000013300788c */ /* 0x000fe4000bf25070 */
[----:B------:R-:W-:-:S07]  /*3700*/  UIADD3 UR7, UPT, UPT, UR5, 0x8, URZ ;  /* 0x0000000805077890 */ /* 0x000fce000fffe0ff */
[----:B------:R-:W-:Y:S05]  /*3710*/  BRA.U !UP1, `(.L_x_55) ;  /* 0x00000001099c7547 */ /* 0x000fea000b800000 */
[----:B------:R-:W-:Y:S01]  /*3720*/  ELECT P0, URZ, PT ;  /* 0x0000000000ff782f */ /* 0x000fe20003800000 */
[----:B------:R-:W-:-:S12]  /*3730*/  BSSY B0, `(.L_x_55) ;  /* 0x0000025000007945 */ /* 0x000fd80003800000 */
[----:B------:R-:W-:Y:S05]  /*3740*/  @!P0 BRA `(.L_x_56) ;  /* 0x00000000008c8947 */ /* 0x000fea0003800000 */
[----:B------:R-:W-:-:S05]  /*3750*/  UMOV UR4, 0x10 ;  /* 0x0000001000047882 */ /* 0x000fca0000000000 */
[----:B------:R-:W-:Y:S04]  /*3760*/  DEPBAR.LE SB2, 0x36 ;  /* 0x0000ad800000791a */ /* 0x000fe80000000000 */
[----:B------:R-:W2:Y:S02]  /*3770*/  UTCATOMSWS.2CTA.FIND_AND_SET.ALIGN UP0, UR4, UR4 ;  /* 0x00000004000475e3 */ /* 0x000ea40008200800 */
[----:B--2---:R-:W-:Y:S01]  /*3780*/  MOV R10, UR4 ;  /* 0x00000004000a7c02 */ /* 0x004fe20008000f00 */
[----:B------:R-:W-:Y:S06]  /*3790*/  BRA.U UP0, `(.L_x_57) ;  /* 0x0000000100187547 */ /* 0x000fec000b800000 */
.L_x_58:
[----:B------:R-:W-:Y:S05]  /*37a0*/  NANOSLEEP 0x64 ;  /* 0x000000640000795d */ /* 0x000fea0003800000 */
[----:B------:R-:W-:-:S05]  /*37b0*/  UMOV UR4, 0x10 ;  /* 0x0000001000047882 */ /* 0x000fca0000000000 */
[----:B------:R-:W-:Y:S04]  /*37c0*/  DEPBAR.LE SB2, 0x36 ;  /* 0x0000ad800000791a */ /* 0x000fe80000000000 */
[----:B------:R-:W2:Y:S02]  /*37d0*/  UTCATOMSWS.2CTA.FIND_AND_SET.ALIGN UP0, UR4, UR4 ;  /* 0x00000004000475e3 */ /* 0x000ea40008200800 */
[----:B--2---:R-:W-:Y:S01]  /*37e0*/  MOV R10, UR4 ;  /* 0x00000004000a7c02 */ /* 0x004fe20008000f00 */
[----:B------:R-:W-:Y:S05]  /*37f0*/  BRA.U !UP0, `(.L_x_58) ;  /* 0xfffffffd08e87547 */ /* 0x000fea000b83ffff */
.L_x_57:
[----:B------:R-:W2:Y:S01]  /*3800*/  LDS R6, [UR5+0x10] ;  /* 0x00001005ff067984 */ /* 0x000ea20008000800 */
[----:B------:R-:W-:Y:S01]  /*3810*/  IMAD.U32 R3, RZ, RZ, UR6 ;  /* 0x00000006ff037e24 */ /* 0x000fe2000f8e00ff */
[----:B------:R-:W-:-:S03]  /*3820*/  MOV R4, UR50 ;  /* 0x0000003200047c02 */ /* 0x000fc60008000f00 */
[----:B------:R-:W-:Y:S01]  /*3830*/  VIADD R3, R3, 0x110 ;  /* 0x0000011003037836 */ /* 0x000fe20000000000 */
[----:B--2---:R-:W-:-:S04]  /*3840*/  SHF.L.U32 R6, R6, 0x1f, RZ ;  /* 0x0000001f06067819 */ /* 0x004fc800000006ff */
[----:B------:R-:W2:Y:S02]  /*3850*/  SYNCS.PHASECHK.TRANS64.TRYWAIT P0, [UR5+0x8], R6 ;  /* 0x00000806ff0075a7 */ /* 0x000ea40008001105 */
[----:B--2---:R-:W-:Y:S05]  /*3860*/  @P0 BRA `(.L_x_59) ;  /* 0x0000000000080947 */ /* 0x004fea0003800000 */
[----:B------:R-:W2:Y:S02]  /*3870*/  SYNCS.PHASECHK.TRANS64.TRYWAIT P0, [UR5+0x8], R6 ;  /* 0x00000806ff0075a7 */ /* 0x000ea40008001105 */
[----:B--2---:R-:W-:Y:S05]  /*3880*/  @!P0 BRA `(.L_x_60) ;  /* 0x0000005800748947 */ /* 0x004fea0003800000 */
.L_x_59:
[----:B------:R-:W-:Y:S01]  /*3890*/  PRMT R4, R4, 0x654, R3 ;  /* 0x0000065404047816 */ /* 0x000fe20000000003 */
[----:B------:R-:W-:Y:S01]  /*38a0*/  HFMA2 R3, -RZ, RZ, 0, 5.9604644775390625e-08 ;  /* 0x00000001ff037431 */ /* 0x000fe200000001ff */
[----:B------:R-:W-:Y:S01]  /*38b0*/  UPRMT UR4, UR50, 0x654, UR7 ;  /* 0x0000065432047896 */ /* 0x000fe20008000007 */
[----:B------:R-:W-:Y:S02]  /*38c0*/  IMAD.MOV.U32 R7, RZ, RZ, 0xffff ;  /* 0x0000ffffff077424 */ /* 0x000fe400078e00ff */
[----:B--2---:R-:W-:Y:S02]  /*38d0*/  IMAD.MOV.U32 R6, RZ, RZ, 0x4 ;  /* 0x00000004ff067424 */ /* 0x004fe400078e00ff */
[----:B------:R-:W-:Y:S01]  /*38e0*/  IMAD.SHL.U32 R9, R10, 0x20, RZ ;  /* 0x000000200a097824 */ /* 0x000fe200078e00ff */
[----:B------:R-:W-:Y:S02]  /*38f0*/  MOV R5, UR4 ;  /* 0x0000000400057c02 */ /* 0x000fe40008000f00 */
[-C--:B------:R-:W-:Y:S01]  /*3900*/  SHF.L.U32 R8, R7, R10.reuse, RZ ;  /* 0x0000000a07087219 */ /* 0x080fe200000006ff */
[----:B------:R2:W-:Y:S01]  /*3910*/  SYNCS.ARRIVE.TRANS64.RED RZ, [UR4], R6 ;  /* 0x00000006ffff79a7 */ /* 0x0005e20008000404 */
[----:B------:R-:W-:Y:S01]  /*3920*/  SHF.L.U32 R7, R3, R10, RZ ;  /* 0x0000000a03077219 */ /* 0x000fe200000006ff */
[----:B------:R2:W-:Y:S04]  /*3930*/  STS [UR6+0x110], R9 ;  /* 0x00011009ff007988 */ /* 0x0005e80008000806 */
[----:B------:R2:W-:Y:S04]  /*3940*/  STAS [R4.64], R10 ;  /* 0x0000000a04007dbd */ /* 0x0005e8000c0008ff */
[----:B------:R2:W-:Y:S04]  /*3950*/  ATOMS.OR RZ, [UR5+0x14], R8 ;  /* 0x00001408ffff798c */ /* 0x0005e8000b000005 */
[----:B------:R2:W-:Y:S04]  /*3960*/  ATOMS.OR RZ, [UR5+0x18], R7 ;  /* 0x00001807ffff798c */ /* 0x0005e8000b000005 */
[----:B------:R2:W-:Y:S02]  /*3970*/  ATOMS.XOR RZ, [UR5+0x10], R3 ;  /* 0x00001003ffff798c */ /* 0x0005e4000b800005 */
.L_x_56:
[----:B-1----:R-:W-:Y:S05]  /*3980*/  BSYNC B0 ;  /* 0x0000000000007941 */ /* 0x002fea0003800000 */
.L_x_55:
[----:B------:R-:W-:Y:S05]  /*3990*/  BRA.U UP1, `(.L_x_61) ;  /* 0x00000001016c7547 */ /* 0x000fea000b800000 */
[----:B------:R-:W-:-:S03]  /*39a0*/  UMOV UR4, 0xffffffff ;  /* 0xffffffff00047882 */ /* 0x000fc60000000000 */
[----:B------:R-:W-:Y:S05]  /*39b0*/  BRA.DIV UR4, `(.L_x_62) ;  /* 0x0000005a04407947 */ /* 0x000fea000b800000 */
[----:B------:R-:W-:-:S13]  /*39c0*/  ELECT P6, URZ, PT ;  /* 0x0000000000ff782f */ /* 0x000fda00038c0000 */
.L_x_154:
[----:B------:R-:W-:Y:S05]  /*39d0*/  @!P6 BRA `(.L_x_61) ;  /* 0x00000000005ce947 */ /* 0x000fea0003800000 */
[----:B--2---:R-:W2:Y:S02]  /*39e0*/  LDS R4, [UR5+0x10] ;  /* 0x00001005ff047984 */ /* 0x004ea40008000800 */
[----:B--2---:R-:W-:-:S04]  /*39f0*/  SHF.L.U32 R4, R4, 0x1f, RZ ;  /* 0x0000001f04047819 */ /* 0x004fc800000006ff */
[----:B------:R-:W2:Y:S02]  /*3a00*/  SYNCS.PHASECHK.TRANS64.TRYWAIT P0, [UR5+0x8], R4 ;  /* 0x00000804ff0075a7 */ /* 0x000ea40008001105 */
[----:B--2---:R-:W-:Y:S05]  /*3a10*/  @P0 BRA `(.L_x_63) ;  /* 0x0000000000080947 */ /* 0x004fea0003800000 */
[----:B------:R-:W2:Y:S02]  /*3a20*/  SYNCS.PHASECHK.TRANS64.TRYWAIT P0, [UR5+0x8], R4 ;  /* 0x00000804ff0075a7 */ /* 0x000ea40008001105 */
[----:B--2---:R-:W-:Y:S05]  /*3a30*/  @!P0 BRA `(.L_x_64) ;  /* 0x0000005800408947 */ /* 0x004fea0003800000 */
.L_x_63:
[----:B------:R-:W3:Y:S01]  /*3a40*/  LDS R6, [UR6+0x110] ;  /* 0x00011006ff067984 */ /* 0x000ee20008000800 */
[----:B--2---:R-:W-:Y:S02]  /*3a50*/  HFMA2 R3, -RZ, RZ, 0, 5.9604644775390625e-08 ;  /* 0x00000001ff037431 */ /* 0x004fe400000001ff */
[----:B------:R-:W-:Y:S01]  /*3a60*/  IMAD.MOV.U32 R4, RZ, RZ, 0xffff ;  /* 0x0000ffffff047424 */ /* 0x000fe200078e00ff */
[----:B------:R-:W-:Y:S01]  /*3a70*/  UPRMT UR4, UR50, 0x654, UR7 ;  /* 0x0000065432047896 */ /* 0x000fe20008000007 */
[----:B---3--:R-:W-:-:S03]  /*3a80*/  IMAD.SHL.U32 R5, R6, 0x20, RZ ;  /* 0x0000002006057824 */ /* 0x008fc600078e00ff */
[-C--:B------:R-:W-:Y:S02]  /*3a90*/  SHF.L.U32 R4, R4, R6.reuse, RZ ;  /* 0x0000000604047219 */ /* 0x080fe400000006ff */
[----:B------:R-:W-:Y:S01]  /*3aa0*/  SHF.L.U32 R6, R3, R6, RZ ;  /* 0x0000000603067219 */ /* 0x000fe200000006ff */
[----:B------:R3:W-:Y:S04]  /*3ab0*/  STS [UR6+0x110], R5 ;  /* 0x00011005ff007988 */ /* 0x0007e80008000806 */
[----:B------:R3:W-:Y:S04]  /*3ac0*/  ATOMS.OR RZ, [UR5+0x14], R4 ;  /* 0x00001404ffff798c */ /* 0x0007e8000b000005 */
[----:B------:R3:W-:Y:S01]  /*3ad0*/  ATOMS.OR RZ, [UR5+0x18], R6 ;  /* 0x00001806ffff798c */ /* 0x0007e2000b000005 */
[----:B------:R-:W-:Y:S03]  /*3ae0*/  SYNCS.ARRIVE.TRANS64.RED.A1T0 RZ, [UR4], RZ ;  /* 0x000000ffffff79a7 */ /* 0x000fe60008100404 */
[----:B------:R3:W-:Y:S01]  /*3af0*/  ATOMS.XOR RZ, [UR5+0x10], R3 ;  /* 0x00001003ffff798c */ /* 0x0007e2000b800005 */
[----:B------:R-:W-:Y:S05]  /*3b00*/  BRA `(.L_x_61) ;  /* 0x0000000000107947 */ /* 0x000fea0003800000 */
.L_x_54:
[----:B------:R-:W-:Y:S02]  /*3b10*/  MOV R3, 0xffffffff ;  /* 0xffffffff00037802 */ /* 0x000fe40000000f00 */
[----:B------:R-:W-:-:S03]  /*3b20*/  MOV R4, 0x3b50 ;  /* 0x00003b5000047802 */ /* 0x000fc60000000f00 */
[----:B------:R2:W-:Y:S04]  /*3b30*/  STS [UR6+0x110], R3 ;  /* 0x00011003ff007988 */ /* 0x0005e80008000806 */
[----:B-12--5:R-:W-:Y:S05]  /*3b40*/  CALL.REL.NOINC `($__internal_1_$__cuda_sm10x_tcgen05_guardrail_trap_phase_invalid_during_alloc) ;  /* 0x0000005c007c7944 */ /* 0x026fea0003c00000 */
.L_x_61:
[----:B------:R-:W-:Y:S05]  /*3b50*/  WARPSYNC.ALL ;  /* 0x0000000000007948 */ /* 0x000fea0003800000 */
[----:B------:R-:W4:Y:S01]  /*3b60*/  S2UR UR23, SR_CgaCtaId ;  /* 0x00000000001779c3 */ /* 0x000f220000008800 */
[----:B------:R-:W-:Y:S01]  /*3b70*/  UMOV UR4, 0x400 ;  /* 0x0000040000047882 */ /* 0x000fe20000000000 */
[----:B------:R-:W-:-:S06]  /*3b80*/  NOP ;  /* 0x0000000000007918 */ /* 0x000fcc0000000000 */
[----:B------:R-:W-:Y:S06]  /*3b90*/  BAR.ARV 0x6, 0xa0 ;  /* 0x0182800000007b1d */ /* 0x000fec0000002000 */
[----:B------:R-:W1:Y:S01]  /*3ba0*/  LDCU UR6, c[0x0][0x390] ;  /* 0x00007200ff0677ac */ /* 0x000e620008000800 */
[----:B------:R-:W-:Y:S01]  /*3bb0*/  LOP3.LUT R2, R2, 0xffff, RZ, 0xc0, !PT ;  /* 0x0000ffff02027812 */ /* 0x000fe200078ec0ff */
[----:B------:R-:W-:Y:S01]  /*3bc0*/  IMAD.MOV.U32 R11, RZ, RZ, 0x1 ;  /* 0x00000001ff0b7424 */ /* 0x000fe200078e00ff */
[----:B------:R-:W-:Y:S01]  /*3bd0*/  LOP3.LUT R0, R0, 0xffff, RZ, 0xc0, !PT ;  /* 0x0000ffff00007812 */ /* 0x000fe200078ec0ff */
[----:B--2---:R-:W-:Y:S01]  /*3be0*/  IMAD.MOV.U32 R10, RZ, RZ, RZ ;  /* 0x000000ffff0a7224 */ /* 0x004fe200078e00ff */
[----:B------:R-:W-:Y:S01]  /*3bf0*/  R2UR UR24, R2 ;  /* 0x00000000021872ca */ /* 0x000fe200000e0000 */
[----:B------:R-:W-:Y:S01]  /*3c00*/  IMAD.MOV.U32 R8, RZ, RZ, RZ ;  /* 0x000000ffff087224 */ /* 0x000fe200078e00ff */
[----:B------:R-:W-:Y:S01]  /*3c10*/  R2UR UR47, R0 ;  /* 0x00000000002f72ca */ /* 0x000fe200000e0000 */
[----:B------:R-:W-:Y:S01]  /*3c20*/  UMOV UR27, URZ ;  /* 0x000000ff001b7c82 */ /* 0x000fe20008000000 */
[----:B------:R-:W-:Y:S01]  /*3c30*/  UMOV UR20, URZ ;  /* 0x000000ff00147c82 */ /* 0x000fe20008000000 */
[----:B----4-:R-:W-:-:S02]  /*3c40*/  ULEA UR23, UR23, UR4, 0x18 ;  /* 0x0000000417177291 */ /* 0x010fc4000f8ec0ff */
[----:B------:R-:W-:Y:S02]  /*3c50*/  UISETP.NE.AND UP4, UPT, UR51, URZ, UPT ;  /* 0x000000ff3300728c */ /* 0x000fe4000bf85270 */
[----:B------:R-:W-:Y:S02]  /*3c60*/  UIADD3 UR4, UPT, UPT, UR23, 0x6400, URZ ;  /* 0x0000640017047890 */ /* 0x000fe4000fffe0ff */
[----:B------:R-:W-:Y:S02]  /*3c70*/  UIADD3 UR5, UPT, UPT, UR23, 0x26400, URZ ;  /* 0x0002640017057890 */ /* 0x000fe4000fffe0ff */
[----:B-1----:R-:W-:Y:S01]  /*3c80*/  UIADD3 UR6, UPT, UPT, UR6, 0x3f, URZ ;  /* 0x0000003f06067890 */ /* 0x002fe2000fffe0ff */
[----:B---3--:R-:W1:Y:S01]  /*3c90*/  LDS R3, [UR23+0x110] ;  /* 0x00011017ff037984 */ /* 0x008e620008000800 */
[----:B------:R-:W-:Y:S02]  /*3ca0*/  USHF.R.U32.HI UR4, URZ, 0x4, UR4 ;  /* 0x00000004ff047899 */ /* 0x000fe40008011604 */
[----:B------:R-:W-:-:S02]  /*3cb0*/  USHF.R.S32.HI UR29, URZ, 0x1f, UR6 ;  /* 0x0000001fff1d7899 */ /* 0x000fc40008011406 */
[----:B------:R-:W-:Y:S02]  /*3cc0*/  UIADD3 UR46, UPT, UPT, UR23, 0xc8, URZ ;  /* 0x000000c8172e7890 */ /* 0x000fe4000fffe0ff */
[----:B------:R-:W-:Y:S02]  /*3cd0*/  ULEA.HI UR29, UR29, UR6, URZ, 0x6 ;  /* 0x000000061d1d7291 */ /* 0x000fe4000f8f30ff */
[----:B------:R-:W-:Y:S02]  /*3ce0*/  USHF.R.U32.HI UR5, URZ, 0x4, UR5 ;  /* 0x00000004ff057899 */ /* 0x000fe40008011605 */
[----:B------:R-:W-:Y:S02]  /*3cf0*/  USHF.R.S32.HI UR29, URZ, 0x6, UR29 ;  /* 0x00000006ff1d7899 */ /* 0x000fe4000801141d */
[----:B------:R-:W-:Y:S02]  /*3d00*/  ULOP3.LUT UR25, UR4, 0x3fff, URZ, 0xc0, !UPT ;  /* 0x00003fff04197892 */ /* 0x000fe4000f8ec0ff */
[----:B------:R-:W-:Y:S01]  /*3d10*/  UISETP.LT.AND UP0, UPT, UR29, 0x1, UPT ;  /* 0x000000011d00788c */ /* 0x000fe2000bf01270 */
[----:B------:R-:W-:Y:S01]  /*3d20*/  UMOV UR44, 0x0 ;  /* 0x00000000002c7882 */ /* 0x000fe20000000000 */
[----:B------:R-:W-:-:S02]  /*3d30*/  UMOV UR45, 0x8118910 ;  /* 0x08118910002d7882 */ /* 0x000fc40000000000 */
[----:B------:R-:W-:Y:S01]  /*3d40*/  USEL UR49, UR29, 0x1, !UP0 ;  /* 0x000000011d317887 */ /* 0x000fe2000c000000 */
[----:B------:R-:W-:Y:S01]  /*3d50*/  UMOV UR42, 0x0 ;  /* 0x00000000002a7882 */ /* 0x000fe20000000000 */
[----:B------:R-:W-:Y:S01]  /*3d60*/  UMOV UR43, 0x8118910 ;  /* 0x08118910002b7882 */ /* 0x000fe20000000000 */
[----:B------:R-:W-:Y:S01]  /*3d70*/  UMOV UR40, 0x0 ;  /* 0x0000000000287882 */ /* 0x000fe20000000000 */
[----:B------:R-:W-:Y:S01]  /*3d80*/  UMOV UR41, 0x8118910 ;  /* 0x0811891000297882 */ /* 0x000fe20000000000 */
[----:B------:R-:W-:Y:S01]  /*3d90*/  UMOV UR38, 0x0 ;  /* 0x0000000000267882 */ /* 0x000fe20000000000 */
[----:B------:R-:W-:Y:S01]  /*3da0*/  UMOV UR39, 0x8118910 ;  /* 0x0811891000277882 */ /* 0x000fe20000000000 */
[----:B------:R-:W-:Y:S02]  /*3db0*/  UPRMT UR46, URZ, 0x654, UR46 ;  /* 0x00000654ff2e7896 */ /* 0x000fe4000800002e */
[----:B------:R-:W-:Y:S02]  /*3dc0*/  ULOP3.LUT UR26, UR5, 0x3fff, URZ, 0xc0, !UPT ;  /* 0x00003fff051a7892 */ /* 0x000fe4000f8ec0ff */
[----:B------:R-:W-:-:S02]  /*3dd0*/  ULOP3.LUT UR25, UR25, 0x2000000, URZ, 0xfc, !UPT ;  /* 0x0200000019197892 */ /* 0x000fc4000f8efcff */
[----:B------:R-:W-:Y:S01]  /*3de0*/  UIADD3 UR49, UPT, UPT, -UR49, URZ, URZ ;  /* 0x000000ff31317290 */ /* 0x000fe2000fffe1ff */
[----:B------:R-:W-:Y:S01]  /*3df0*/  UMOV UR36, 0x0 ;  /* 0x0000000000247882 */ /* 0x000fe20000000000 */
[----:B------:R-:W-:Y:S01]  /*3e00*/  UMOV UR37, 0x8118910 ;  /* 0x0811891000257882 */ /* 0x000fe20000000000 */
[----:B------:R-:W-:Y:S01]  /*3e10*/  UMOV UR34, 0x0 ;  /* 0x0000000000227882 */ /* 0x000fe20000000000 */
[----:B------:R-:W-:Y:S01]  /*3e20*/  UMOV UR35, 0x8118910 ;  /* 0x0811891000237882 */ /* 0x000fe20000000000 */
[----:B------:R-:W-:Y:S01]  /*3e30*/  UMOV UR32, 0x0 ;  /* 0x0000000000207882 */ /* 0x000fe20000000000 */
[C---:B-1----:R-:W-:Y:S01]  /*3e40*/  VIADD R5, R3.reuse, 0x20 ;  /* 0x0000002003057836 */ /* 0x042fe20000000000 */
[----:B------:R-:W-:Y:S01]  /*3e50*/  LOP3.LUT R4, R3, 0xffff, RZ, 0xc0, !PT ;  /* 0x0000ffff03047812 */ /* 0x000fe200078ec0ff */
[----:B------:R-:W-:Y:S01]  /*3e60*/  UMOV UR33, 0x8118910 ;  /* 0x0811891000217882 */ /* 0x000fe20000000000 */
[----:B------:R-:W-:Y:S01]  /*3e70*/  UMOV UR30, 0x0 ;  /* 0x00000000001e7882 */ /* 0x000fe20000000000 */
[----:B------:R-:W-:Y:S01]  /*3e80*/  UMOV UR31, 0x8118910 ;  /* 0x08118910001f7882 */ /* 0x000fe20000000000 */
[----:B------:R-:W-:-:S05]  /*3e90*/  LOP3.LUT R5, R5, 0xffff, RZ, 0xc0, !PT ;  /* 0x0000ffff05057812 */ /* 0x000fca00078ec0ff */
[----:B------:R1:W-:Y:S02]  /*3ea0*/  STL.64 [R1], R4 ;  /* 0x0000000401007387 */ /* 0x0003e40000100a00 */
.L_x_73:
[----:B-1----:R-:W-:-:S04]  /*3eb0*/  SHF.L.U32 R5, R10, 0x1f, RZ ;  /* 0x0000001f0a057819 */ /* 0x002fc800000006ff */
[----:B------:R-:W1:Y:S02]  /*3ec0*/  SYNCS.PHASECHK.TRANS64.TRYWAIT P0, [UR23+0xc0], R5 ;  /* 0x0000c005ff0075a7 */ /* 0x000e640008001117 */
[----:B-12-4-:R-:W-:Y:S05]  /*3ed0*/  @!P0 BRA `(.L_x_65) ;  /* 0x0000005400308947 */ /* 0x016fea0003800000 */
.L_x_156:
[----:B-1----:R-:W1:Y:S01]  /*3ee0*/  LDS.128 R4, [UR23+0x100] ;  /* 0x00010017ff047984 */ /* 0x002e620008000c00 */
[----:B------:R-:W-:Y:S01]  /*3ef0*/  ULEA UR28, UR27, UR23, 0x3 ;  /* 0x000000171b1c7291 */ /* 0x000fe2000f8e18ff */
[----:B------:R-:W-:Y:S01]  /*3f00*/  @!PT LDS RZ, [RZ] ;  /* 0x00000000fffff984 */ /* 0x000fe20000000800 */
[----:B------:R-:W-:Y:S01]  /*3f10*/  @!PT LDS RZ, [RZ] ;  /* 0x00000000fffff984 */ /* 0x000fe20000000800 */
[----:B------:R-:W-:Y:S01]  /*3f20*/  @!PT LDS RZ, [RZ] ;  /* 0x00000000fffff984 */ /* 0x000fe20000000800 */
[----:B------:R-:W-:Y:S01]  /*3f30*/  @!PT LDS RZ, [RZ] ;  /* 0x00000000fffff984 */ /* 0x000fe20000000800 */
[----:B------:R2:W-:Y:S06]  /*3f40*/  MEMBAR.ALL.CTA ;  /* 0x0000000000007992 */ /* 0x0005ec0000008000 */
[----:B--2---:R-:W2:Y:S02]  /*3f50*/  FENCE.VIEW.ASYNC.S ;  /* 0x00000000000073c6 */ /* 0x004ea40000000000 */
[----:B--2---:R-:W-:Y:S01]  /*3f60*/  SYNCS.ARRIVE.TRANS64.RED.A1T0 RZ, [UR46], RZ ;  /* 0x000000ffffff79a7 */ /* 0x004fe2000810042e */
[----:B------:R-:W-:Y:S05]  /*3f70*/  BRA.U UP4, `(.L_x_66) ;  /* 0x00000001040c7547 */ /* 0x000fea000b800000 */
[----:B------:R-:W-:-:S04]  /*3f80*/  SHF.L.U32 R9, R11, 0x1f, RZ ;  /* 0x0000001f0b097819 */ /* 0x000fc800000006ff */
[----:B------:R-:W2:Y:S02]  /*3f90*/  SYNCS.PHASECHK.TRANS64.TRYWAIT P0, [UR28+0xe0], R9 ;  /* 0x0000e009ff0075a7 */ /* 0x000ea4000800111c */
[----:B--2---:R-:W-:Y:S05]  /*3fa0*/  @!P0 BRA `(.L_x_67) ;  /* 0x0000005400148947 */ /* 0x004fea0003800000 */
.L_x_66:
[----:B------:R-:W-:Y:S05]  /*3fb0*/  BRA.U UP4, `(.L_x_68) ;  /* 0x00000005046c7547 */ /* 0x000fea000b800000 */
[----:B------:R-:W3:Y:S02]  /*3fc0*/  LDCU UR4, c[0x0][0x390] ;  /* 0x00007200ff0477ac */ /* 0x000ee40008000800 */
[----:B---3--:R-:W-:-:S09]  /*3fd0*/  UISETP.GE.AND UP0, UPT, UR4, 0x1, UPT ;  /* 0x000000010400788c */ /* 0x008fd2000bf06270 */
[----:B------:R-:W-:Y:S05]  /*3fe0*/  BRA.U !UP0, `(.L_x_69) ;  /* 0x0000000508547547 */ /* 0x000fea000b800000 */
[----:B------:R-:W-:Y:S01]  /*3ff0*/  ULEA UR4, UR27, UR48, 0x2 ;  /* 0x000000301b047291 */ /* 0x000fe2000f8e10ff */
[----:B--2---:R-:W-:-:S08]  /*4000*/  SHF.L.U32 R0, R8, 0x1f, RZ ;  /* 0x0000001f08007819 */ /* 0x004fd000000006ff */
[----:B------:R-:W5:Y:S01]  /*4010*/  LDL R2, [UR4] ;  /* 0x00000004ff027983 */ /* 0x000f620008100800 */
[----:B------:R-:W-:Y:S02]  /*4020*/  ULEA UR4, UR20, UR23, 0x3 ;  /* 0x0000001714047291 */ /* 0x000fe4000f8e18ff */
[----:B------:R-:W-:Y:S01]  /*4030*/  UPLOP3.LUT UP2, UPT, UPT, UPT, UPT, 0x40, 0x4 ;  /* 0x000000000004789c */ /* 0x000fe20003f4e870 */
[----:B------:R-:W-:Y:S01]  /*4040*/  UMOV UR22, UR49 ;  /* 0x0000003100167c82 */ /* 0x000fe20008000000 */
[----:B------:R-:W-:-:S05]  /*4050*/  UMOV UR21, UR29 ;  /* 0x0000001d00157c82 */ /* 0x000fca0008000000 */
[----:B------:R2:W3:Y:S01]  /*4060*/  SYNCS.PHASECHK.TRANS64.TRYWAIT P2, [UR4], R0 ;  /* 0x00000000ff0075a7 */ /* 0x0004e20008041104 */
[----:B------:R-:W-:-:S05]  /*4070*/  UMOV UR4, UR20 ;  /* 0x0000001400047c82 */ /* 0x000fca0008000000 */
.L_x_72:
[----:B------:R-:W-:Y:S02]  /*4080*/  UIADD3 UR22, UPT, UPT, UR22, 0x1, URZ ;  /* 0x0000000116167890 */ /* 0x000fe4000fffe0ff */
[----:B------:R-:W-:Y:S02]  /*4090*/  ULEA UR19, UR4, UR23, 0x3 ;  /* 0x0000001704137291 */ /* 0x000fe4000f8e18ff */
[----:B------:R-:W-:Y:S01]  /*40a0*/  UISETP.NE.AND UP3, UPT, UR22, URZ, UPT ;  /* 0x000000ff1600728c */ /* 0x000fe2000bf65270 */
[----:B---34-:R-:W-:Y:S10]  /*40b0*/  @P2 BRA `(.L_x_70) ;  /* 0x00000000000c2947 */ /* 0x018ff40003800000 */
[----:B------:R-:W-:Y:S04]  /*40c0*/  SHF.L.U32 R9, R8, 0x1f, RZ ;  /* 0x0000001f08097819 */ /* 0x000fe800000006ff */
[----:B------:R-:W3:Y:S02]  /*40d0*/  SYNCS.PHASECHK.TRANS64.TRYWAIT P0, [UR19], R9 ;  /* 0x00000009ff0075a7 */ /* 0x000ee40008001113 */
[----:B---3--:R-:W-:Y:S05]  /*40e0*/  @!P0 BRA `(.L_x_71) ;  /* 0x0000005000dc8947 */ /* 0x008fea0003800000 */
.L_x_70:
[----:B------:R-:W-:Y:S01]  /*40f0*/  UISETP.NE.AND UP0, UPT, UR21, 0x1, UPT ;  /* 0x000000011500788c */ /* 0x000fe2000bf05270 */
[----:B------:R-:W-:Y:S01]  /*4100*/  PLOP3.LUT P2, PT, PT, PT, PT, 0x80, 0x8 ;  /* 0x000000000008781c */ /* 0x000fe20003f4f070 */
[----:B------:R-:W-:Y:S02]  /*4110*/  UIADD3 UR5, UPT, UPT, UR4, 0x1, URZ ;  /* 0x0000000104057890 */ /* 0x000fe4000fffe0ff */
[----:B------:R-:W-:Y:S02]  /*4120*/  ULEA UR16, UR4, UR26, 0x9 ;  /* 0x0000001a04107291 */ /* 0x000fe4000f8e48ff */
[----:B------:R-:W-:Y:S01]  /*4130*/  UISETP.NE.AND UP1, UPT, UR5, 0x8, UPT ;  /* 0x000000080500788c */ /* 0x000fe2000bf25270 */
[----:B------:R-:W-:Y:S01]  /*4140*/  PLOP3.LUT P0, PT, PT, PT, UP0, 0x80, 0x8 ;  /* 0x000000000008781c */ /* 0x000fe20003f0f008 */
[----:B------:R-:W-:Y:S02]  /*4150*/  ULEA UR14, UR4, UR25, 0xa ;  /* 0x00000019040e7291 */ /* 0x000fe4000f8e50ff */
[----:B------:R-:W-:Y:S02]  /*4160*/  USEL UR6, URZ, 0x1, UP1 ;  /* 0x00000001ff067887 */ /* 0x000fe40008800000 */
[----:B------:R-:W-:Y:S01]  /*4170*/  USEL UR20, UR5, URZ, UP1 ;  /* 0x000000ff05147287 */ /* 0x000fe20008800000 */
[----:B------:R-:W-:Y:S11]  /*4180*/  ELECT P1, URZ, PT ;  /* 0x0000000000ff782f */ /* 0x000ff60003820000 */
[----:B------:R-:W-:Y:S02]  /*4190*/  @!UPT UIADD3 URZ, UPT, UPT, URZ, URZ, URZ ;  /* 0x000000fffffff290 */ /* 0x000fe4000fffe0ff */
[----:B-----5:R-:W-:Y:S01]  /*41a0*/  @P1 R2UR.BROADCAST UR4, R2 ;  /* 0x00000000020412ca */ /* 0x020fe200008e0000 */
[----:B------:R-:W-:Y:S01]  /*41b0*/  @UP0 ULEA UR5, UR20, UR23, 0x3 ;  /* 0x0000001714050291 */ /* 0x000fe2000f8e18ff */
[----:B------:R-:W-:Y:S01]  /*41c0*/  LOP3.LUT R8, R8, UR6, RZ, 0x3c, !PT ;  /* 0x0000000608087c12 */ /* 0x000fe2000f8e3cff */
[----:B------:R-:W-:Y:S02]  /*41d0*/  UIADD3 UR10, UPT, UPT, UR16, 0x40, URZ ;  /* 0x00000040100a7890 */ /* 0x000fe4000fffe0ff */
[----:B------:R-:W-:Y:S01]  /*41e0*/  UIADD3 UR6, UPT, UPT, UR14, 0x40, URZ ;  /* 0x000000400e067890 */ /* 0x000fe2000fffe0ff */
[----:B--2---:R-:W-:Y:S01]  /*41f0*/  @P0 SHF.L.U32 R0, R8, 0x1f, RZ ;  /* 0x0000001f08000819 */ /* 0x004fe200000006ff */
[----:B------:R-:W-:Y:S02]  /*4200*/  UIADD3 UR8, UPT, UPT, UR16, 0x80, URZ ;  /* 0x0000008010087890 */ /* 0x000fe4000fffe0ff */
[----:B------:R-:W-:Y:S01]  /*4210*/  UIADD3 UR12, UPT, UPT, UR16, 0xc0, URZ ;  /* 0x000000c0100c7890 */ /* 0x000fe2000fffe0ff */
[----:B------:R4:W2:Y:S01]  /*4220*/  @P0 SYNCS.PHASECHK.TRANS64.TRYWAIT P2, [UR5], R0 ;  /* 0x00000000ff0005a7 */ /* 0x0008a20008041105 */
[----:B------:R-:W-:Y:S11]  /*4230*/  ELECT P0, URZ, PT ;  /* 0x0000000000ff782f */ /* 0x000ff60003800000 */
[----:B------:R-:W-:Y:S02]  /*4240*/  @!UPT UIADD3 URZ, UPT, UPT, URZ, URZ, URZ ;  /* 0x000000fffffff290 */ /* 0x000fe4000fffe0ff */
[C---:B------:R-:W-:Y:S02]  /*4250*/  @P0 R2UR.BROADCAST UR18, R2.reuse ;  /* 0x00000000021202ca */ /* 0x040fe400008e0000 */
[----:B------:R-:W-:Y:S01]  /*4260*/  ELECT P0, URZ, PT ;  /* 0x0000000000ff782f */ /* 0x000fe20003800000 */
[----:B------:R-:W-:Y:S01]  /*4270*/  UIADD3 UR21, UPT, UPT, UR21, -0x1, URZ ;  /* 0xffffffff15157890 */ /* 0x000fe2000fffe0ff */
[----:B------:R-:W-:Y:S01]  /*4280*/  UMOV UR17, 0x20004020 ;  /* 0x2000402000117882 */ /* 0x000fe20000000000 */
[----:B------:R-:W-:Y:S01]  /*4290*/  UMOV UR15, 0x20004020 ;  /* 0x20004020000f7882 */ /* 0x000fe20000000000 */
[----:B------:R-:W-:Y:S01]  /*42a0*/  UMOV UR11, 0x20004020 ;  /* 0x20004020000b7882 */ /* 0x000fe20000000000 */
[----:B------:R3:W-:Y:S01]  /*42b0*/  UTCHMMA.2CTA gdesc[UR14], gdesc[UR16], tmem[UR4], tmem[UR44], idesc[UR45], UP2 ;  /* 0x00ff2c100e0075ea */ /* 0x0007e20009200004 */
[----:B------:R-:W-:Y:S01]  /*42c0*/  UPLOP3.LUT UP2, UPT, UPT, UPT, UPT, 0x80, 0x8 ;  /* 0x000000000008789c */ /* 0x000fe20003f4f070 */
[----:B------:R-:W-:Y:S01]  /*42d0*/  UMOV UR7, 0x20004020 ;  /* 0x2000402000077882 */ /* 0x000fe20000000000 */
[----:B------:R-:W-:Y:S03]  /*42e0*/  UMOV UR9, 0x20004020 ;  /* 0x2000402000097882 */ /* 0x000fe60000000000 */
[----:B------:R1:W-:Y:S01]  /*42f0*/  UTCHMMA.2CTA gdesc[UR6], gdesc[UR10], tmem[UR18], tmem[UR42], idesc[UR43], UPT ;  /* 0x00ff2a0a060075ea */ /* 0x0003e2000ba00012 */
[----:B------:R-:W-:Y:S01]  /*4300*/  UMOV UR5, 0x20004020 ;  /* 0x2000402000057882 */ /* 0x000fe20000000000 */
[----:B------:R-:W-:Y:S01]  /*4310*/  UMOV UR13, 0x20004020 ;  /* 0x20004020000d7882 */ /* 0x000fe20000000000 */
[----:B---3--:R-:W-:Y:S01]  /*4320*/  UIADD3 UR4, UPT, UPT, UR14, 0x80, URZ ;  /* 0x000000800e047890 */ /* 0x008fe2000fffe0ff */
[C---:B------:R-:W-:Y:S02]  /*4330*/  @P0 R2UR.BROADCAST UR15, R2.reuse ;  /* 0x00000000020f02ca */ /* 0x040fe400008e0000 */
[----:B------:R-:W-:Y:S11]  /*4340*/  ELECT P0, URZ, PT ;  /* 0x0000000000ff782f */ /* 0x000ff60003800000 */
[----:B------:R-:W-:Y:S02]  /*4350*/  @!UPT UIADD3 URZ, UPT, UPT, URZ, URZ, URZ ;  /* 0x000000fffffff290 */ /* 0x000fe4000fffe0ff */
[C---:B------:R-:W-:Y:S02]  /*4360*/  @P0 R2UR.BROADCAST UR17, R2.reuse ;  /* 0x00000000021102ca */ /* 0x040fe400008e0000 */
[----:B------:R-:W-:Y:S01]  /*4370*/  ELECT P0, URZ, PT ;  /* 0x0000000000ff782f */ /* 0x000fe20003800000 */
[----:B-1----:R-:W-:Y:S02]  /*4380*/  UIADD3 UR6, UPT, UPT, UR14, 0xc0, URZ ;  /* 0x000000c00e067890 */ /* 0x002fe4000fffe0ff */
[----:B------:R-:W-:Y:S01]  /*4390*/  UIADD3 UR10, UPT, UPT, UR16, 0x100, URZ ;  /* 0x00000100100a7890 */ /* 0x000fe2000fffe0ff */
[----:B------:R1:W-:Y:S07]  /*43a0*/  UTCHMMA.2CTA gdesc[UR4], gdesc[UR8], tmem[UR15], tmem[UR40], idesc[UR41], UPT ;  /* 0x00ff2808040075ea */ /* 0x0003ee000ba0000f */
[----:B------:R3:W-:Y:S01]  /*43b0*/  UTCHMMA.2CTA gdesc[UR6], gdesc[UR12], tmem[UR17], tmem[UR38], idesc[UR39], UPT ;  /* 0x00ff260c060075ea */ /* 0x0007e2000ba00011 */
[----:B-1----:R-:W-:Y:S01]  /*43c0*/  UIADD3 UR4, UPT, UPT, UR14, 0x100, URZ ;  /* 0x000001000e047890 */ /* 0x002fe2000fffe0ff */
[C---:B------:R-:W-:Y:S02]  /*43d0*/  @P0 R2UR.BROADCAST UR15, R2.reuse ;  /* 0x00000000020f02ca */ /* 0x040fe400008e0000 */
[----:B------:R-:W-:Y:S11]  /*43e0*/  ELECT P0, URZ, PT ;  /* 0x0000000000ff782f */ /* 0x000ff60003800000 */
[----:B------:R-:W-:Y:S02]  /*43f0*/  @!UPT UIADD3 URZ, UPT, UPT, URZ, URZ, URZ ;  /* 0x000000fffffff290 */ /* 0x000fe4000fffe0ff */
[C---:B---3--:R-:W-:Y:S01]  /*4400*/  @P0 R2UR.BROADCAST UR17, R2.reuse ;  /* 0x00000000021102ca */ /* 0x048fe200008e0000 */
[----:B------:R-:W-:Y:S02]  /*4410*/  UIADD3 UR8, UPT, UPT, UR16, 0x140, URZ ;  /* 0x0000014010087890 */ /* 0x000fe4000fffe0ff */
[----:B------:R-:W-:Y:S01]  /*4420*/  UIADD3 UR6, UPT, UPT, UR14, 0x140, URZ ;  /* 0x000001400e067890 */ /* 0x000fe2000fffe0ff */
[----:B------:R-:W-:Y:S01]  /*4430*/  ELECT P0, URZ, PT ;  /* 0x0000000000ff782f */ /* 0x000fe20003800000 */
[----:B------:R-:W-:Y:S01]  /*4440*/  UIADD3 UR12, UPT, UPT, UR16, 0x180, URZ ;  /* 0x00000180100c7890 */ /* 0x000fe2000fffe0ff */
[----:B------:R1:W-:Y:S07]  /*4450*/  UTCHMMA.2CTA gdesc[UR4], gdesc[UR10], tmem[UR15], tmem[UR36], idesc[UR37], UPT ;  /* 0x00ff240a040075ea */ /* 0x0003ee000ba0000f */
[----:B------:R3:W-:Y:S01]  /*4460*/  UTCHMMA.2CTA gdesc[UR6], gdesc[UR8], tmem[UR17], tmem[UR34], idesc[UR35], UPT ;  /* 0x00ff2208060075ea */ /* 0x0007e2000ba00011 */
[----:B-1----:R-:W-:Y:S03]  /*4470*/  UIADD3 UR4, UPT, UPT, UR14, 0x180, URZ ;  /* 0x000001800e047890 */ /* 0x002fe6000fffe0ff */
[C---:B------:R-:W-:Y:S02]  /*4480*/  @P0 R2UR.BROADCAST UR15, R2.reuse ;  /* 0x00000000020f02ca */ /* 0x040fe400008e0000 */
[----:B------:R-:W-:Y:S11]  /*4490*/  ELECT P0, URZ, PT ;  /* 0x0000000000ff782f */ /* 0x000ff60003800000 */
[----:B------:R-:W-:Y:S02]  /*44a0*/  @!UPT UIADD3 URZ, UPT, UPT, URZ, URZ, URZ ;  /* 0x000000fffffff290 */ /* 0x000fe4000fffe0ff */
[----:B---3--:R-:W-:Y:S01]  /*44b0*/  @P0 R2UR.BROADCAST UR9, R2 ;  /* 0x00000000020902ca */ /* 0x008fe200008e0000 */
[----:B------:R-:W-:Y:S02]  /*44c0*/  UIADD3 UR10, UPT, UPT, UR16, 0x1c0, URZ ;  /* 0x000001c0100a7890 */ /* 0x000fe4000fffe0ff */
[----:B------:R-:W-:Y:S02]  /*44d0*/  UIADD3 UR6, UPT, UPT, UR14, 0x1c0, URZ ;  /* 0x000001c00e067890 */ /* 0x000fe4000fffe0ff */
[----:B------:R-:W-:Y:S01]  /*44e0*/  UIADD3 UR8, UPT, UPT, UR19, 0x40, URZ ;  /* 0x0000004013087890 */ /* 0x000fe2000fffe0ff */
[----:B------:R1:W-:Y:S07]  /*44f0*/  UTCHMMA.2CTA gdesc[UR4], gdesc[UR12], tmem[UR15], tmem[UR32], idesc[UR33], UPT ;  /* 0x00ff200c040075ea */ /* 0x0003ee000ba0000f */
[----:B------:R4:W-:Y:S01]  /*4500*/  UTCHMMA.2CTA gdesc[UR6], gdesc[UR10], tmem[UR9], tmem[UR30], idesc[UR31], UPT ;  /* 0x00ff1e0a060075ea */ /* 0x0009e2000ba00009 */
[----:B------:R4:W-:Y:S01]  /*4510*/  UTCBAR.2CTA.MULTICAST [UR8], URZ, UR24 ;  /* 0x000000ff080073e9 */ /* 0x0009e20008200818 */
[----:B-1----:R-:W-:Y:S01]  /*4520*/  UMOV UR4, UR20 ;  /* 0x0000001400047c82 */ /* 0x002fe20008000000 */
[----:B--2---:R-:W-:Y:S05]  /*4530*/  BRA.U UP3, `(.L_x_72) ;  /* 0xfffffff903d07547 */ /* 0x004fea000b83ffff */
.L_x_69:
[----:B------:R-:W-:-:S09]  /*4540*/  UIADD3 UR4, UPT, UPT, UR28, 0xd0, URZ ;  /* 0x000000d01c047890 */ /* 0x000fd2000fffe0ff */
[----:B------:R3:W-:Y:S01]  /*4550*/  UTCBAR.2CTA.MULTICAST [UR4], URZ, UR47 ;  /* 0x000000ff040073e9 */ /* 0x0007e2000820082f */
[----:B------:R-:W-:Y:S02]  /*4560*/  NOP ;  /* 0x0000000000007918 */ /* 0x000fe40000000000 */
.L_x_68:
[----:B---3--:R-:W-:Y:S01]  /*4570*/  UIADD3 UR4, UPT, UPT, UR27, 0x1, URZ ;  /* 0x000000011b047890 */ /* 0x008fe2000fffe0ff */
[----:B-1----:R-:W-:Y:S02]  /*4580*/  LOP3.LUT P0, RZ, R6, 0x1, RZ, 0xc0, !PT ;  /* 0x0000000106ff7812 */ /* 0x002fe4000780c0ff */
[----:B------:R-:W-:Y:S01]  /*4590*/  LOP3.LUT R10, R10, 0x1, RZ, 0x3c, !PT ;  /* 0x000000010a0a7812 */ /* 0x000fe200078e3cff */
[----:B------:R-:W-:-:S04]  /*45a0*/  UISETP.NE.AND UP0, UPT, UR4, 0x2, UPT ;  /* 0x000000020400788c */ /* 0x000fc8000bf05270 */
[----:B------:R-:W-:Y:S02]  /*45b0*/  USEL UR5, URZ, 0x1, UP0 ;  /* 0x00000001ff057887 */ /* 0x000fe40008000000 */
[----:B------:R-:W-:-:S04]  /*45c0*/  USEL UR27, UR4, URZ, UP0 ;  /* 0x000000ff041b7287 */ /* 0x000fc80008000000 */
[----:B------:R-:W-:Y:S01]  /*45d0*/  LOP3.LUT R11, R11, UR5, RZ, 0x3c, !PT ;  /* 0x000000050b0b7c12 */ /* 0x000fe2000f8e3cff */
[----:B------:R-:W-:Y:S07]  /*45e0*/  @P0 BRA `(.L_x_73) ;  /* 0xfffffff800300947 */ /* 0x000fee000383ffff */
[----:B----4-:R-:W1:Y:S01]  /*45f0*/  S2UR UR8, SR_CgaCtaId ;  /* 0x00000000000879c3 */ /* 0x010e620000008800 */
[----:B------:R-:W-:Y:S01]  /*4600*/  ELECT P0, URZ, PT ;  /* 0x0000000000ff782f */ /* 0x000fe20003800000 */
[----:B--2---:R-:W-:Y:S01]  /*4610*/  HFMA2 R0, -RZ, RZ, 0, 5.9604644775390625e-08 ;  /* 0x00000001ff007431 */ /* 0x004fe200000001ff */
[----:B------:R-:W-:-:S05]  /*4620*/  UMOV UR4, 0x40 ;  /* 0x0000004000047882 */ /* 0x000fca0000000000 */
[----:B------:R-:W-:Y:S01]  /*4630*/  UVIRTCOUNT.DEALLOC.SMPOOL 0x80 ;  /* 0x000000800000784c */ /* 0x000fe20000000000 */
[----:B------:R-:W-:Y:S02]  /*4640*/  UISETP.NE.AND UP0, UPT, UR51, URZ, UPT ;  /* 0x000000ff3300728c */ /* 0x000fe4000bf05270 */
[----:B-1----:R-:W-:-:S09]  /*4650*/  ULEA UR8, UR8, UR4, 0x18 ;  /* 0x0000000408087291 */ /* 0x002fd2000f8ec0ff */
[----:B------:R1:W-:Y:S01]  /*4660*/  @P0 STS.U8 [UR8+0x1c], R0 ;  /* 0x00001c00ff000988 */ /* 0x0003e20008000008 */
[----:B------:R-:W-:Y:S05]  /*4670*/  BRA.U UP0, `(.L_x_74) ;  /* 0x0000000100587547 */ /* 0x000fea000b800000 */
[----:B------:R-:W-:Y:S01]  /*4680*/  UIADD3 UR5, UPT, UPT, UR23, 0xe0, URZ ;  /* 0x000000e017057890 */ /* 0x000fe2000fffe0ff */
[----:B------:R-:W-:-:S03]  /*4690*/  SHF.L.U32 R5, R11, 0x1f, RZ ;  /* 0x0000001f0b057819 */ /* 0x000fc600000006ff */
[----:B------:R-:W-:-:S09]  /*46a0*/  ULEA UR4, UR27, UR5, 0x3 ;  /* 0x000000051b047291 */ /* 0x000fd2000f8e18ff */
[----:B------:R-:W2:Y:S02]  /*46b0*/  SYNCS.PHASECHK.TRANS64.TRYWAIT P0, [UR4], R5 ;  /* 0x00000005ff0075a7 */ /* 0x000ea40008001104 */
[----:B--2---:R-:W-:Y:S05]  /*46c0*/  @!P0 BRA `(.L_x_75) ;  /* 0x0000004c007c8947 */ /* 0x004fea0003800000 */
.L_x_160:
[----:B------:R-:W-:-:S04]  /*46d0*/  UIADD3 UR4, UPT, UPT, UR27, 0x1, URZ ;  /* 0x000000011b047890 */ /* 0x000fc8000fffe0ff */
[----:B------:R-:W-:-:S04]  /*46e0*/  UISETP.NE.AND UP1, UPT, UR4, 0x2, UPT ;  /* 0x000000020400788c */ /* 0x000fc8000bf25270 */
[----:B------:R-:W-:Y:S02]  /*46f0*/  USEL UR6, URZ, 0x1, UP1 ;  /* 0x00000001ff067887 */ /* 0x000fe40008800000 */
[----:B------:R-:W-:-:S04]  /*4700*/  USEL UR4, UR4, URZ, UP1 ;  /* 0x000000ff04047287 */ /* 0x000fc80008800000 */
[----:B------:R-:W-:Y:S01]  /*4710*/  ULEA UR4, UR4, UR5, 0x3 ;  /* 0x0000000504047291 */ /* 0x000fe2000f8e18ff */
[----:B-1----:R-:W-:-:S04]  /*4720*/  LOP3.LUT R5, R11, UR6, RZ, 0x3c, !PT ;  /* 0x000000060b057c12 */ /* 0x002fc8000f8e3cff */
[----:B------:R-:W-:Y:S01]  /*4730*/  SHF.L.U32 R5, R5, 0x1f, RZ ;  /* 0x0000001f05057819 */ /* 0x000fe200000006ff */
[----:B------:R-:W-:-:S04]  /*4740*/  IMAD.U32 R0, RZ, RZ, UR4 ;  /* 0x00000004ff007e24 */ /* 0x000fc8000f8e00ff */
[----:B------:R1:W2:Y:S03]  /*4750*/  SYNCS.PHASECHK.TRANS64.TRYWAIT P0, [R0+URZ], R5 ;  /* 0x00000005000075a7 */ /* 0x0002a600080011ff */
[----:B--2---:R-:W-:Y:S05]  /*4760*/  @!P0 NANOSLEEP.SYNCS 0x989680 ;  /* 0x009896800000895d */ /* 0x004fea0003900000 */
[----:B------:R-:W2:Y:S02]  /*4770*/  @!P0 SYNCS.PHASECHK.TRANS64 P0, [R0+URZ], R5 ;  /* 0x00000005000085a7 */ /* 0x000ea400080010ff */
[----:B--2---:R-:W-:Y:S05]  /*4780*/  @P0 BRA `(.L_x_76) ;  /* 0x0000000000200947 */ /* 0x004fea0003800000 */
.L_x_77:
[----:B--2---:R2:W3:Y:S02]  /*4790*/  SYNCS.PHASECHK.TRANS64.TRYWAIT P0, [R0+URZ], R5 ;  /* 0x00000005000075a7 */ /* 0x0044e400080011ff */
[----:B---3--:R-:W-:Y:S05]  /*47a0*/  @!P0 NANOSLEEP.SYNCS 0x989680 ;  /* 0x009896800000895d */ /* 0x008fea0003900000 */
[----:B------:R-:W3:Y:S02]  /*47b0*/  @!P0 SYNCS.PHASECHK.TRANS64 P0, [R0+URZ], R5 ;  /* 0x00000005000085a7 */ /* 0x000ee400080010ff */
[----:B---3--:R-:W-:Y:S05]  /*47c0*/  @!P0 BRA `(.L_x_77) ;  /* 0xfffffffc00f08947 */ /* 0x008fea000383ffff */
[----:B------:R-:W-:Y:S05]  /*47d0*/  BRA `(.L_x_76) ;  /* 0x00000000000c7947 */ /* 0x000fea0003800000 */
.L_x_74:
[----:B------:R-:W-:-:S04]  /*47e0*/  UIADD3 UR4, UPT, UPT, UR23, 0xf0, URZ ;  /* 0x000000f017047890 */ /* 0x000fc8000fffe0ff */
[----:B------:R-:W-:-:S09]  /*47f0*/  UPRMT UR4, UR50, 0x654, UR4 ;  /* 0x0000065432047896 */ /* 0x000fd20008000004 */
[----:B------:R-:W-:Y:S03]  /*4800*/  SYNCS.ARRIVE.TRANS64.RED.A1T0 RZ, [UR4], RZ ;  /* 0x000000ffffff79a7 */ /* 0x000fe60008100404 */
.L_x_76:
[----:B-12---:R-:W-:Y:S01]  /*4810*/  SHF.L.U32 R5, RZ, 0x1f, RZ ;  /* 0x0000001fff057819 */ /* 0x006fe200000006ff */
[----:B------:R-:W-:Y:S01]  /*4820*/  UIADD3 UR4, UPT, UPT, UR23, 0xf0, URZ ;  /* 0x000000f017047890 */ /* 0x000fe2000fffe0ff */
[----:B------:R-:W-:Y:S02]  /*4830*/  PLOP3.LUT P0, PT, PT, PT, UP0, 0x80, 0x8 ;  /* 0x000000000008781c */ /* 0x000fe40003f0f008 */
[----:B------:R-:W1:Y:S02]  /*4840*/  SYNCS.PHASECHK.TRANS64.TRYWAIT P1, [UR23+0xf0], R5 ;  /* 0x0000f005ff0075a7 */ /* 0x000e640008021117 */
[----:B-1----:R-:W-:Y:S09]  /*4850*/  @!P1 BRA `(.L_x_78) ;  /* 0x0000004c00309947 */ /* 0x002ff20003800000 */
.L_x_162:
[----:B------:R-:W-:Y:S01]  /*4860*/  @!UP0 UPRMT UR4, UR50, 0x654, UR4 ;  /* 0x0000065432048896 */ /* 0x000fe20008000004 */
[----:B------:R-:W-:Y:S01]  /*4870*/  LOP3.LUT R2, R3, 0xffff, RZ, 0xc0, !PT ;  /* 0x0000ffff03027812 */ /* 0x000fe200078ec0ff */
[----:B------:R-:W-:Y:S02]  /*4880*/  IMAD.MOV.U32 R3, RZ, RZ, 0xffff ;  /* 0x0000ffffff037424 */ /* 0x000fe400078e00ff */
[----:B-1----:R-:W-:Y:S01]  /*4890*/  IMAD.MOV.U32 R5, RZ, RZ, 0x1 ;  /* 0x00000001ff057424 */ /* 0x002fe200078e00ff */
[----:B------:R-:W-:-:S04]  /*48a0*/  SHF.R.U32.HI R2, RZ, 0x5, R2 ;  /* 0x00000005ff027819 */ /* 0x000fc80000011602 */
[----:B------:R-:W-:Y:S01]  /*48b0*/  @!P0 SYNCS.ARRIVE.TRANS64.RED.A1T0 RZ, [UR4], RZ ;  /* 0x000000ffffff89a7 */ /* 0x000fe20008100404 */
[----:B------:R-:W-:Y:S01]  /*48c0*/  NOP ;  /* 0x0000000000007918 */ /* 0x000fe20000000000 */
[----:B------:R-:W1:Y:S01]  /*48d0*/  LDS R0, [UR8+0x14] ;  /* 0x00001408ff007984 */ /* 0x000e620008000800 */
[-C--:B------:R-:W-:Y:S02]  /*48e0*/  SHF.L.U32 R3, R3, R2.reuse, RZ ;  /* 0x0000000203037219 */ /* 0x080fe400000006ff */
[----:B------:R-:W-:Y:S02]  /*48f0*/  SHF.L.U32 R5, R5, R2, RZ ;  /* 0x0000000205057219 */ /* 0x000fe400000006ff */
[----:B-1----:R-:W-:-:S04]  /*4900*/  LOP3.LUT R0, R0, R3, RZ, 0xc0, !PT ;  /* 0x0000000300007212 */ /* 0x002fc800078ec0ff */
[----:B------:R-:W-:-:S13]  /*4910*/  ISETP.NE.AND P0, PT, R0, R3, PT ;  /* 0x000000030000720c */ /* 0x000fda0003f05270 */
[----:B------:R-:W-:Y:S05]  /*4920*/  @P0 BRA `(.L_x_79) ;  /* 0x00000000005c0947 */ /* 0x000fea0003800000 */
[----:B------:R-:W1:Y:S02]  /*4930*/  LDS R0, [UR8+0x18] ;  /* 0x00001808ff007984 */ /* 0x000e640008000800 */
[----:B-1----:R-:W-:-:S04]  /*4940*/  LOP3.LUT R0, R0, R5, RZ, 0xc0, !PT ;  /* 0x0000000500007212 */ /* 0x002fc800078ec0ff */
[----:B------:R-:W-:-:S13]  /*4950*/  ISETP.NE.AND P0, PT, R0, R5, PT ;  /* 0x000000050000720c */ /* 0x000fda0003f05270 */
[----:B------:R-:W-:Y:S05]  /*4960*/  @P0 BRA `(.L_x_80) ;  /* 0x0000000000400947 */ /* 0x000fea0003800000 */
[----:B------:R-:W-:Y:S01]  /*4970*/  R2UR UR4, R3 ;  /* 0x00000000030472ca */ /* 0x000fe200000e0000 */
[----:B------:R-:W1:Y:S01]  /*4980*/  S2R R2, SR_LANEID ;  /* 0x0000000000027919 */ /* 0x000e620000000000 */
[----:B------:R-:W-:-:S04]  /*4990*/  LOP3.LUT R5, RZ, R5, RZ, 0x33, !PT ;  /* 0x00000005ff057212 */ /* 0x000fc800078e33ff */
[----:B------:R-:W2:Y:S07]  /*49a0*/  REDUX UR6, R5 ;  /* 0x00000000050673c4 */ /* 0x000eae0000000000 */
[----:B------:R-:W-:-:S03]  /*49b0*/  ULOP3.LUT UR5, URZ, UR4, URZ, 0x33, !UPT ;  /* 0x00000004ff057292 */ /* 0x000fc6000f8e33ff */
[----:B------:R-:W-:Y:S02]  /*49c0*/  VOTEU.ANY UR4, UPT, PT ;  /* 0x0000000000047886 */ /* 0x000fe400038e0100 */
[----:B------:R-:W-:Y:S01]  /*49d0*/  UFLO.U32 UR4, UR4 ;  /* 0x00000004000472bd */ /* 0x000fe200080e0000 */
[----:B------:R-:W-:-:S04]  /*49e0*/  IMAD.U32 R0, RZ, RZ, UR5 ;  /* 0x00000005ff007e24 */ /* 0x000fc8000f8e00ff */
[----:B------:R-:W3:Y:S02]  /*49f0*/  REDUX UR7, R0 ;  /* 0x00000000000773c4 */ /* 0x000ee40000000000 */
[----:B------:R4:W-:Y:S01]  /*4a00*/  UTCATOMSWS.AND URZ, UR5 ;  /* 0x0000000500ff79e3 */ /* 0x0009e20008000000 */
[----:B-1----:R-:W-:Y:S01]  /*4a10*/  ISETP.EQ.U32.AND P0, PT, R2, UR4, PT ;  /* 0x0000000402007c0c */ /* 0x002fe2000bf02070 */
[----:B--2---:R-:W-:Y:S02]  /*4a20*/  IMAD.U32 R2, RZ, RZ, UR6 ;  /* 0x00000006ff027e24 */ /* 0x004fe4000f8e00ff */
[----:B---3--:R-:W-:-:S10]  /*4a30*/  IMAD.U32 R3, RZ, RZ, UR7 ;  /* 0x00000007ff037e24 */ /* 0x008fd4000f8e00ff */
[----:B------:R4:W-:Y:S04]  /*4a40*/  @P0 ATOMS.AND RZ, [UR8+0x14], R3 ;  /* 0x00001403ffff098c */ /* 0x0009e8000a800008 */
[----:B------:R4:W-:Y:S01]  /*4a50*/  @P0 ATOMS.AND RZ, [UR8+0x18], R2 ;  /* 0x00001802ffff098c */ /* 0x0009e2000a800008 */
[----:B------:R-:W-:Y:S05]  /*4a60*/  BRA `(.L_x_81) ;  /* 0x0000000000147947 */ /* 0x000fea0003800000 */
.L_x_80:
[----:B------:R-:W-:Y:S02]  /*4a70*/  MOV R2, 0x4a90 ;  /* 0x00004a9000027802 */ /* 0x000fe40000000f00 */
[----:B-----5:R-:W-:Y:S05]  /*4a80*/  CALL.REL.NOINC `($__internal_0_$__cuda_sm10x_tcgen05_guardrail_trap_col_being_dealloced_not_returned_by_alloc) ;  /* 0x0000004c00a07944 */ /* 0x020fea0003c00000 */
[----:B------:R-:W-:Y:S05]  /*4a90*/  BRA `(.L_x_81) ;  /* 0x0000000000087947 */ /* 0x000fea0003800000 */
.L_x_79:
[----:B------:R-:W-:Y:S02]  /*4aa0*/  MOV R2, 0x4ac0 ;  /* 0x00004ac000027802 */ /* 0x000fe40000000f00 */
[----:B-----5:R-:W-:Y:S05]  /*4ab0*/  CALL.REL.NOINC `($__internal_2_$__cuda_sm10x_tcgen05_guardrail_trap_unallocated_columns_being_dealloced) ;  /* 0x0000004c00ac7944 */ /* 0x020fea0003c00000 */
.L_x_81:
[----:B------:R-:W-:Y:S01]  /*4ac0*/  NOP ;  /* 0x0000000000007918 */ /* 0x000fe20000000000 */
[----:B----4-:R-:W-:Y:S05]  /*4ad0*/  EXIT ;  /* 0x000000000000794d */ /* 0x010fea0003800000 */
.L_x_53:
[----:B------:R-:W2:Y:S01]  /*4ae0*/  LDCU UR5, c[0x0][0x384] ;  /* 0x00007080ff0577ac */ /* 0x000ea20008000800 */
[----:B------:R-:W-:Y:S02]  /*4af0*/  UISETP.NE.OR UP0, UPT, UR18, 0x3, !UP3 ;  /* 0x000000031200788c */ /* 0x000fe4000df05670 */
[----:B--2---:R-:W-:-:S07]  /*4b00*/  UIADD3 UR5, UPT, UPT, UR5, 0x3f, URZ ;  /* 0x0000003f05057890 */ /* 0x004fce000fffe0ff */
[----:B------:R-:W-:Y:S05]  /*4b10*/  BRA.U UP0, `(.L_x_82) ;  /* 0x0000001500687547 */ /* 0x000fea000b800000 */
[----:B------:R-:W-:Y:S01]  /*4b20*/  USHF.R.S32.HI UR4, URZ, 0x1f, UR5 ;  /* 0x0000001fff047899 */ /* 0x000fe20008011405 */
[----:B------:R-:W2:Y:S01]  /*4b30*/  S2UR UR8, SR_CgaCtaId ;  /* 0x00000000000879c3 */ /* 0x000ea20000008800 */
[----:B------:R-:W3:Y:S01]  /*4b40*/  LDCU UR45, c[0x0][0x370] ;  /* 0x00006e00ff2d77ac */ /* 0x000ee20008000800 */
[----:B------:R-:W-:Y:S02]  /*4b50*/  HFMA2 R10, -RZ, RZ, 0, 5.9604644775390625e-08 ;  /* 0x00000001ff0a7431 */ /* 0x000fe400000001ff */
[----:B------:R-:W-:Y:S01]  /*4b60*/  IMAD.MOV.U32 R8, RZ, RZ, RZ ;  /* 0x000000ffff087224 */ /* 0x000fe200078e00ff */
[----:B------:R-:W-:Y:S01]  /*4b70*/  ULEA.HI UR4, UR4, UR5, URZ, 0x6 ;  /* 0x0000000504047291 */ /* 0x000fe2000f8f30ff */
[----:B------:R-:W4:Y:S02]  /*4b80*/  LDCU.128 UR40, c[0x0][0xb10] ;  /* 0x00016200ff2877ac */ /* 0x000f240008000c00 */
[----:B------:R-:W1:Y:S01]  /*4b90*/  LDC.64 R14, c[0x0][0x348] ;  /* 0x0000d200ff0e7b82 */ /* 0x000e620000000a00 */
[----:B------:R-:W-:Y:S01]  /*4ba0*/  USHF.R.S32.HI UR33, URZ, 0x6, UR4 ;  /* 0x00000006ff217899 */ /* 0x000fe20008011404 */
[----:B------:R-:W4:Y:S05]  /*4bb0*/  LDCU UR44, c[0x0][0x374] ;  /* 0x00006e80ff2c77ac */ /* 0x000f2a0008000800 */
[----:B------:R-:W-:Y:S01]  /*4bc0*/  IMAD.U32 R2, RZ, RZ, UR33 ;  /* 0x00000021ff027e24 */ /* 0x000fe2000f8e00ff */
[----:B------:R-:W3:Y:S04]  /*4bd0*/  LDCU.64 UR4, c[0x0][0x888] ;  /* 0x00011100ff0477ac */ /* 0x000ee80008000a00 */
[----:B------:R-:W-:Y:S01]  /*4be0*/  IABS R0, R2 ;  /* 0x0000000200007213 */ /* 0x000fe20000000000 */
[----:B------:R-:W2:Y:S03]  /*4bf0*/  LDCU.64 UR34, c[0x0][0x890] ;  /* 0x00011200ff2277ac */ /* 0x000ea60008000a00 */
[----:B------:R-:W-:Y:S01]  /*4c00*/  R2UR UR32, R0 ;  /* 0x00000000002072ca */ /* 0x000fe200000e0000 */
[----:B------:R-:W1:Y:S01]  /*4c10*/  LDCU UR30, c[0x0][0xb0c] ;  /* 0x00016180ff1e77ac */ /* 0x000e620008000800 */
[----:B------:R-:W1:Y:S01]  /*4c20*/  LDCU UR53, c[0x0][0xb20] ;  /* 0x00016400ff3577ac */ /* 0x000e620008000800 */
[----:B------:R-:W1:Y:S10]  /*4c30*/  LDCU UR38, c[0x0][0x388] ;  /* 0x00007100ff2677ac */ /* 0x000e740008000800 */
[----:B------:R-:W1:Y:S01]  /*4c40*/  I2F.RP R3, UR32 ;  /* 0x0000002000037d06 */ /* 0x000e620008209400 */
[----:B---3--:R-:W-:Y:S01]  /*4c50*/  UISETP.NE.U32.AND UP0, UPT, UR4, URZ, UPT ;  /* 0x000000ff0400728c */ /* 0x008fe2000bf05070 */
[----:B------:R-:W3:Y:S03]  /*4c60*/  LDCU UR4, c[0x0][0xb30] ;  /* 0x00016600ff0477ac */ /* 0x000ee60008000800 */
[----:B------:R-:W-:Y:S01]  /*4c70*/  UISETP.NE.AND.EX UP6, UPT, UR5, URZ, UPT, UP0 ;  /* 0x000000ff0500728c */ /* 0x000fe2000bfc5300 */
[----:B------:R-:W-:Y:S01]  /*4c80*/  UMOV UR31, 0x400 ;  /* 0x00000400001f7882 */ /* 0x000fe20000000000 */
[----:B----4-:R-:W-:-:S02]  /*4c90*/  UIMAD.WIDE.U32 UR10, UR44, UR43, URZ ;  /* 0x0000002b2c0a72a5 */ /* 0x010fc4000f8e00ff */
[----:B--2---:R-:W-:Y:S02]  /*4ca0*/  ULEA UR31, UR8, UR31, 0x18 ;  /* 0x0000001f081f7291 */ /* 0x004fe4000f8ec0ff */
[----:B------:R-:W-:Y:S01]  /*4cb0*/  UIMAD.WIDE.U32 UR8, UR45, UR40, URZ ;  /* 0x000000282d0872a5 */ /* 0x000fe2000f8e00ff */
[----:B-1----:R-:W1:Y:S01]  /*4cc0*/  MUFU.RCP R0, R3 ;  /* 0x0000000300007308 */ /* 0x002e620000001000 */
[----:B------:R-:W-:Y:S01]  /*4cd0*/  UMOV UR6, URZ ;  /* 0x000000ff00067c82 */ /* 0x000fe20008000000 */
[----:B------:R-:W-:Y:S02]  /*4ce0*/  UISETP.NE.AND UP0, UPT, UR39, 0x1, UPT ;  /* 0x000000012700788c */ /* 0x000fe4000bf05270 */
[----:B------:R-:W-:Y:S02]  /*4cf0*/  UISETP.NE.U32.AND UP0, UPT, UR34, URZ, UPT ;  /* 0x000000ff2200728c */ /* 0x000fe4000bf05070 */
[----:B------:R-:W-:Y:S02]  /*4d00*/  UIADD3 UR46, UPT, UPT, UR31, 0xc8, URZ ;  /* 0x000000c81f2e7890 */ /* 0x000fe4000fffe0ff */
[----:B------:R-:W-:Y:S01]  /*4d10*/  UISETP.GE.AND UP3, UPT, UR39, 0x1, UPT ;  /* 0x000000012700788c */ /* 0x000fe2000bf66270 */
[----:B------:R-:W-:Y:S01]  /*4d20*/  UMOV UR50, UR9 ;  /* 0x0000000900327c82 */ /* 0x000fe20008000000 */
[----:B------:R-:W-:Y:S01]  /*4d30*/  UMOV UR48, UR11 ;  /* 0x0000000b00307c82 */ /* 0x000fe20008000000 */
[----:B------:R-:W-:-:S02]  /*4d40*/  UISETP.NE.AND UP3, UPT, UR30, 0x1, UPT ;  /* 0x000000011e00788c */ /* 0x000fc4000bf65270 */
[----:B------:R-:W-:Y:S02]  /*4d50*/  UISETP.NE.AND.EX UP4, UPT, UR35, URZ, UPT, UP0 ;  /* 0x000000ff2300728c */ /* 0x000fe4000bf85300 */
[----:B------:R-:W-:Y:S01]  /*4d60*/  UISETP.NE.AND UP5, UPT, UR42, 0x1, UPT ;  /* 0x000000012a00788c */ /* 0x000fe2000bfa5270 */
[----:B-1----:R-:W-:Y:S01]  /*4d70*/  VIADD R0, R0, 0xffffffe ;  /* 0x0ffffffe00007836 */ /* 0x002fe20000000000 */
[----:B------:R-:W-:Y:S01]  /*4d80*/  UMOV UR25, URZ ;  /* 0x000000ff00197c82 */ /* 0x000fe20008000000 */
[----:B------:R-:W-:Y:S01]  /*4d90*/  UPLOP3.LUT UP2, UPT, UPT, UPT, UPT, 0x40, 0x4 ;  /* 0x000000000004789c */ /* 0x000fe20003f4e870 */
[----:B------:R-:W1:Y:S03]  /*4da0*/  LDCU.64 UR22, c[0x0][0xb28] ;  /* 0x00016500ff1677ac */ /* 0x000e660008000a00 */
[----:B------:R-:W2:Y:S01]  /*4db0*/  F2I.FTZ.U32.TRUNC.NTZ R0, R0 ;  /* 0x0000000000007305 */ /* 0x000ea2000021f000 */
[----:B------:R-:W-:-:S02]  /*4dc0*/  UPRMT UR46, URZ, 0x654, UR46 ;  /* 0x00000654ff2e7896 */ /* 0x000fc4000800002e */
[----:B------:R-:W-:Y:S02]  /*4dd0*/  USHF.R.U32.HI UR50, URZ, UR41, UR50 ;  /* 0x00000029ff327299 */ /* 0x000fe40008011632 */
[----:B------:R-:W-:Y:S02]  /*4de0*/  USHF.R.U32.HI UR48, URZ, UR53, UR48 ;  /* 0x00000035ff307299 */ /* 0x000fe40008011630 */
[----:B---3--:R-:W-:Y:S02]  /*4df0*/  UISETP.NE.AND UP3, UPT, UR4, 0x1, UPT ;  /* 0x000000010400788c */ /* 0x008fe4000bf65270 */
[----:B------:R-:W-:Y:S02]  /*4e00*/  UISETP.NE.AND UP0, UPT, UR38, URZ, UPT ;  /* 0x000000ff2600728c */ /* 0x000fe4000bf05270 */
[----:B------:R-:W-:Y:S01]  /*4e10*/  UISETP.NE.AND UP5, UPT, UR33, URZ, UPT ;  /* 0x000000ff2100728c */ /* 0x000fe2000bfa5270 */
[----:B--2---:R-:W-:Y:S02]  /*4e20*/  R2UR UR7, R0 ;  /* 0x00000000000772ca */ /* 0x004fe400000e0000 */
[----:B------:R-:W-:-:S02]  /*4e30*/  IABS R0, R2 ;  /* 0x0000000200007213 */ /* 0x000fc40000000000 */
[----:B------:R-:W-:-:S03]  /*4e40*/  MOV R2, 0x2000 ;  /* 0x0000200000027802 */ /* 0x000fc60000000f00 */
[----:B------:R-:W-:-:S05]  /*4e50*/  IMAD.MOV R0, RZ, RZ, -R0 ;  /* 0x000000ffff007224 */ /* 0x000fca00078e0a00 */
[----:B------:R-:W-:Y:S01]  /*4e60*/  R2UR UR51, R0 ;  /* 0x00000000003372ca */ /* 0x000fe200000e0000 */
[----:B------:R-:W-:-:S04]  /*4e70*/  UIADD3 UR5, UPT, UPT, URZ, -UR7, URZ ;  /* 0x80000007ff057290 */ /* 0x000fc8000fffe0ff */
[----:B------:R-:W-:-:S04]  /*4e80*/  UIMAD UR5, UR5, UR32, URZ ;  /* 0x00000020050572a4 */ /* 0x000fc8000f8e02ff */
[----:B------:R-:W-:-:S07]  /*4e90*/  UIMAD.WIDE.U32 UR6, UR7, UR5, UR6 ;  /* 0x00000005070672a5 */ /* 0x000fce000f8e0006 */
[----:B-1----:R-:W-:-:S05]  /*4ea0*/  UMOV UR47, UR7 ;  /* 0x00000007002f7c82 */ /* 0x002fca0008000000 */
.L_x_91:
[----:B------:R-:W-:Y:S04]  /*4eb0*/  SHF.L.U32 R3, R8, 0x1f, RZ ;  /* 0x0000001f08037819 */ /* 0x000fe800000006ff */
[----:B------:R-:W1:Y:S02]  /*4ec0*/  SYNCS.PHASECHK.TRANS64.TRYWAIT P0, [UR31+0xc0], R3 ;  /* 0x0000c003ff0075a7 */ /* 0x000e64000800111f */
[----:B-12---:R-:W-:Y:S05]  /*4ed0*/  @!P0 BRA `(.L_x_83) ;  /* 0x0000004400a88947 */ /* 0x006fea0003800000 */
.L_x_164:
[----:B------:R-:W2:Y:S01]  /*4ee0*/  LDS.128 R4, [UR31+0x100] ;  /* 0x0001001fff047984 */ /* 0x000ea20008000c00 */
[----:B------:R-:W-:Y:S01]  /*4ef0*/  @!PT LDS RZ, [RZ] ;  /* 0x00000000fffff984 */ /* 0x000fe20000000800 */
[----:B------:R-:W-:Y:S01]  /*4f00*/  @!PT LDS RZ, [RZ] ;  /* 0x00000000fffff984 */ /* 0x000fe20000000800 */
[----:B------:R-:W-:Y:S01]  /*4f10*/  @!PT LDS RZ, [RZ] ;  /* 0x00000000fffff984 */ /* 0x000fe20000000800 */
[----:B------:R-:W-:Y:S01]  /*4f20*/  @!PT LDS RZ, [RZ] ;  /* 0x00000000fffff984 */ /* 0x000fe20000000800 */
[----:B------:R3:W-:Y:S06]  /*4f30*/  MEMBAR.ALL.CTA ;  /* 0x0000000000007992 */ /* 0x0007ec0000008000 */
[----:B---3--:R-:W3:Y:S02]  /*4f40*/  FENCE.VIEW.ASYNC.S ;  /* 0x00000000000073c6 */ /* 0x008ee40000000000 */
[----:B---3--:R-:W-:Y:S01]  /*4f50*/  SYNCS.ARRIVE.TRANS64.RED.A1T0 RZ, [UR46], RZ ;  /* 0x000000ffffff79a7 */ /* 0x008fe2000810042e */
[----:B--2---:R-:W-:Y:S11]  /*4f60*/  LOP3.LUT P0, RZ, R6, 0x1, RZ, 0xc0, !PT ;  /* 0x0000000106ff7812 */ /* 0x004ff6000780c0ff */
[----:B------:R-:W-:Y:S02]  /*4f70*/  @!UPT UIADD3 URZ, UPT, UPT, URZ, URZ, URZ ;  /* 0x000000fffffff290 */ /* 0x000fe4000fffe0ff */
[----:B------:R-:W-:Y:S01]  /*4f80*/  VOTEU.ANY UP0, P0 ;  /* 0x0000000000ff7886 */ /* 0x000fe20000000100 */
[----:B------:R-:W-:Y:S11]  /*4f90*/  PLOP3.LUT P0, PT, PT, PT, UP0, 0x80, 0x8 ;  /* 0x000000000008781c */ /* 0x000ff60003f0f008 */
[----:B------:R-:W-:Y:S02]  /*4fa0*/  @!UPT UIADD3 URZ, UPT, UPT, URZ, URZ, URZ ;  /* 0x000000fffffff290 */ /* 0x000fe4000fffe0ff */
[----:B-1----:R-:W-:Y:S02]  /*4fb0*/  @P0 MOV R3, R4 ;  /* 0x0000000400030202 */ /* 0x002fe40000000f00 */
[----:B------:R-:W-:Y:S02]  /*4fc0*/  @P0 LOP3.LUT R0, R5, 0xffff, RZ, 0xc0, !PT ;  /* 0x0000ffff05000812 */ /* 0x000fe400078ec0ff */
[----:B------:R-:W-:Y:S02]  /*4fd0*/  @P0 R2UR UR5, R3 ;  /* 0x00000000030502ca */ /* 0x000fe400000e0000 */
[----:B------:R-:W-:Y:S11]  /*4fe0*/  @P0 R2UR UR4, R0 ;  /* 0x00000000000402ca */ /* 0x000ff600000e0000 */
[----:B------:R-:W-:Y:S02]  /*4ff0*/  @UP0 UMOV UR15, UR5 ;  /* 0x00000005000f0c82 */ /* 0x000fe40008000000 */
[----:B------:R-:W-:Y:S01]  /*5000*/  @UP0 UMOV UR14, UR4 ;  /* 0x00000004000e0c82 */ /* 0x000fe20008000000 */
[----:B------:R-:W-:Y:S09]  /*5010*/  UISETP.GE.AND UP0, UPT, UR39, 0x1, UPT ;  /* 0x000000012700788c */ /* 0x000ff2000bf06270 */
[----:B------:R-:W-:Y:S05]  /*5020*/  BRA.U !UP0, `(.L_x_84) ;  /* 0x0000000108c07547 */ /* 0x000fea000b800000 */
[----:B------:R-:W-:Y:S02]  /*5030*/  UP2UR UR18, UPR, URZ, 0x4 ;  /* 0x00000004ff127883 */ /* 0x000fe40008000000 */
[----:B------:R-:W-:Y:S02]  /*5040*/  UISETP.NE.AND UP2, UPT, UR42, 0x1, UPT ;  /* 0x000000012a00788c */ /* 0x000fe4000bf45270 */
[----:B------:R-:W-:Y:S02]  /*5050*/  UIMAD.WIDE.U32 UR6, UR14, UR43, URZ ;  /* 0x0000002b0e0672a5 */ /* 0x000fe4000f8e00ff */
[----:B------:R-:W-:Y:S02]  /*5060*/  UIMAD.WIDE.U32 UR10, UR15, UR40, URZ ;  /* 0x000000280f0a72a5 */ /* 0x000fe4000f8e00ff */
[----:B------:R-:W-:Y:S02]  /*5070*/  USEL UR4, UR44, UR48, !UP2 ;  /* 0x000000302c047287 */ /* 0x000fe4000d000000 */
[----:B------:R-:W-:Y:S02]  /*5080*/  UISETP.NE.AND UP0, UPT, UR30, 0x1, UPT ;  /* 0x000000011e00788c */ /* 0x000fe4000bf05270 */
[----:B------:R-:W-:Y:S02]  /*5090*/  UP2UR UR20, UPR, URZ, 0x2 ;  /* 0x00000002ff147883 */ /* 0x000fe40008000000 */
[----:B------:R-:W-:Y:S02]  /*50a0*/  UISETP.NE.AND UP1, UPT, UR39, 0x1, UPT ;  /* 0x000000012700788c */ /* 0x000fe4000bf25270 */
[----:B------:R-:W-:Y:S02]  /*50b0*/  UIMAD.WIDE.U32 UR12, UR4, UR22, URZ ;  /* 0x00000016040c72a5 */ /* 0x000fe4000f8e00ff */
[----:B------:R-:W-:Y:S01]  /*50c0*/  USEL UR9, UR45, UR50, !UP0 ;  /* 0x000000322d097287 */ /* 0x000fe2000c000000 */
[----:B------:R-:W-:Y:S01]  /*50d0*/  UMOV UR6, UR7 ;  /* 0x0000000700067c82 */ /* 0x000fe20008000000 */
[----:B------:R-:W-:Y:S01]  /*50e0*/  UMOV UR5, UR11 ;  /* 0x0000000b00057c82 */ /* 0x000fe20008000000 */
[----:B------:R-:W-:Y:S02]  /*50f0*/  USHF.R.U32.HI UR7, URZ, UR53, UR6 ;  /* 0x00000035ff077299 */ /* 0x000fe40008011606 */
[----:B------:R-:W-:Y:S02]  /*5100*/  USHF.R.U32.HI UR6, URZ, UR41, UR5 ;  /* 0x00000029ff067299 */ /* 0x000fe40008011605 */
[----:B------:R-:W-:Y:S02]  /*5110*/  UIMAD.WIDE.U32 UR16, UR9, UR22, URZ ;  /* 0x00000016091072a5 */ /* 0x000fe4000f8e00ff */
[----:B------:R-:W-:Y:S02]  /*5120*/  USEL UR8, UR14, UR7, !UP2 ;  /* 0x000000070e087287 */ /* 0x000fe4000d000000 */
[----:B------:R-:W-:Y:S02]  /*5130*/  UISETP.NE.AND UP2, UPT, UR18, URZ, UPT ;  /* 0x000000ff1200728c */ /* 0x000fe4000bf45270 */
[----:B------:R-:W-:Y:S01]  /*5140*/  UIMAD.WIDE.U32 UR10, UR8, UR22, URZ ;  /* 0x00000016080a72a5 */ /* 0x000fe2000f8e00ff */
[----:B------:R-:W-:Y:S02]  /*5150*/  UMOV UR5, UR13 ;  /* 0x0000000d00057c82 */ /* 0x000fe40008000000 */
[----:B------:R-:W-:Y:S03]  /*5160*/  @UP1 USHF.R.U32.HI UR4, URZ, UR23, UR5 ;  /* 0x00000017ff041299 */ /* 0x000fe60008011605 */
[----:B------:R-:W-:Y:S01]  /*5170*/  UMOV UR5, UR17 ;  /* 0x0000001100057c82 */ /* 0x000fe20008000000 */
[----:B------:R-:W-:Y:S02]  /*5180*/  UIMAD UR4, UR39, UR4, URZ ;  /* 0x00000004270472a4 */ /* 0x000fe4000f8e02ff */
[----:B------:R-:W-:Y:S02]  /*5190*/  @UP1 USHF.R.U32.HI UR9, URZ, UR23, UR5 ;  /* 0x00000017ff091299 */ /* 0x000fe40008011605 */
[----:B------:R-:W-:Y:S02]  /*51a0*/  USEL UR5, UR15, UR6, !UP0 ;  /* 0x000000060f057287 */ /* 0x000fe4000c000000 */
[----:B------:R-:W-:Y:S02]  /*51b0*/  UIMAD UR6, UR39, UR9, URZ ;  /* 0x00000009270672a4 */ /* 0x000fe4000f8e02ff */
[----:B------:R-:W-:Y:S03]  /*51c0*/  UISETP.GE.AND UP0, UPT, UR8, UR4, UPT ;  /* 0x000000040800728c */ /* 0x000fe6000bf06270 */
[----:B------:R-:W-:Y:S01]  /*51d0*/  UMOV UR4, UR11 ;  /* 0x0000000b00047c82 */ /* 0x000fe20008000000 */
[----:B------:R-:W-:Y:S02]  /*51e0*/  UISETP.GE.OR UP0, UPT, UR5, UR6, UP0 ;  /* 0x000000060500728c */ /* 0x000fe40008706670 */
[----:B------:R-:W-:Y:S02]  /*51f0*/  USHF.R.U32.HI UR4, URZ, UR23, UR4 ;  /* 0x00000017ff047299 */ /* 0x000fe40008011604 */
[----:B------:R-:W-:Y:S02]  /*5200*/  UIMAD.WIDE.U32 UR6, UR5, UR22, URZ ;  /* 0x00000016050672a5 */ /* 0x000fe4000f8e00ff */
[----:B------:R-:W-:Y:S04]  /*5210*/  USEL UR10, UR8, UR4, !UP1 ;  /* 0x00000004080a7287 */ /* 0x000fe8000c800000 */
[----:B------:R-:W-:Y:S01]  /*5220*/  UIADD3 UR11, UPT, UPT, -UR10, URZ, URZ ;  /* 0x000000ff0a0b7290 */ /* 0x000fe2000fffe1ff */
[----:B------:R-:W-:Y:S01]  /*5230*/  @!UP0 UMOV UR4, UR7 ;  /* 0x0000000700048c82 */ /* 0x000fe20008000000 */
[----:B------:R-:W-:Y:S02]  /*5240*/  UIADD3 UR7, UPT, UPT, -UR8, URZ, URZ ;  /* 0x000000ff08077290 */ /* 0x000fe4000fffe1ff */
[----:B------:R-:W-:Y:S02]  /*5250*/  @!UP0 USHF.R.U32.HI UR4, URZ, UR23, UR4 ;  /* 0x00000017ff048299 */ /* 0x000fe40008011604 */
[----:B------:R-:W-:Y:S02]  /*5260*/  UIMAD UR6, UR39, UR11, UR8 ;  /* 0x0000000b270672a4 */ /* 0x000fe4000f8e0208 */
[----:B------:R-:W-:Y:S02]  /*5270*/  @!UP0 USEL UR4, UR5, UR4, !UP1 ;  /* 0x0000000405048287 */ /* 0x000fe4000c800000 */
[----:B------:R-:W-:Y:S02]  /*5280*/  UISETP.NE.AND UP1, UPT, UR20, URZ, UPT ;  /* 0x000000ff1400728c */ /* 0x000fe4000bf25270 */
[----:B------:R-:W-:Y:S02]  /*5290*/  @!UP0 UIMAD UR6, UR9, UR6, UR4 ;  /* 0x00000006090682a4 */ /* 0x000fe4000f8e0204 */
[----:B------:R-:W-:Y:S02]  /*52a0*/  @!UP0 UIADD3 UR9, UPT, UPT, UR10, -UR4, URZ ;  /* 0x800000040a098290 */ /* 0x000fe4000fffe0ff */
[----:B------:R-:W-:Y:S02]  /*52b0*/  UIADD3 UR4, UPT, UPT, -UR5, URZ, URZ ;  /* 0x000000ff05047290 */ /* 0x000fe4000fffe1ff */
[----:B------:R-:W-:Y:S03]  /*52c0*/  @!UP0 UIMAD UR8, UR9, UR39, UR5 ;  /* 0x00000027090882a4 */ /* 0x000fe6000f8e0205 */
[----:B------:R-:W-:Y:S01]  /*52d0*/  @!UP0 UMOV UR5, UR6 ;  /* 0x0000000600058c82 */ /* 0x000fe20008000000 */
[----:B------:R-:W-:Y:S02]  /*52e0*/  UIMAD UR6, UR30, UR4, UR15 ;  /* 0x000000041e0672a4 */ /* 0x000fe4000f8e020f */
[----:B------:R-:W-:Y:S02]  /*52f0*/  UIMAD UR4, UR42, UR7, UR14 ;  /* 0x000000072a0472a4 */ /* 0x000fe4000f8e020e */
[----:B------:R-:W-:Y:S02]  /*5300*/  UIMAD UR15, UR5, UR30, UR6 ;  /* 0x0000001e050f72a4 */ /* 0x000fe4000f8e0206 */
[----:B------:R-:W-:Y:S11]  /*5310*/  UIMAD UR14, UR8, UR42, UR4 ;  /* 0x0000002a080e72a4 */ /* 0x000ff6000f8e0204 */
[----:B------:R-:W-:Y:S01]  /*5320*/  @!UPT UIADD3 URZ, UPT, UPT, URZ, URZ, URZ ;  /* 0x000000fffffff290 */ /* 0x000fe2000fffe0ff */
.L_x_84:
[----:B------:R-:W1:Y:S01]  /*5330*/  @!UP3 LDCU.128 UR8, c[0x0][0xb10] ;  /* 0x00016200ff08b7ac */ /* 0x000e620008000c00 */
[----:B------:R-:W-:Y:S04]  /*5340*/  MOV R0, UR19 ;  /* 0x0000001300007c02 */ /* 0x000fe80008000f00 */
[----:B------:R-:W-:Y:S01]  /*5350*/  IABS R0, R0 ;  /* 0x0000000000007213 */ /* 0x000fe20000000000 */
[----:B------:R-:W2:Y:S01]  /*5360*/  @!UP3 LDCU UR5, c[0x0][0xb0c] ;  /* 0x00016180ff05b7ac */ /* 0x000ea20008000800 */
[----:B-1----:R-:W-:Y:S07]  /*5370*/  UIMAD.WIDE.U32 UR6, UR15, UR8, URZ ;  /* 0x000000080f0672a5 */ /* 0x002fee000f8e00ff */
[----:B------:R-:W-:Y:S01]  /*5380*/  @!UP3 UMOV UR4, UR7 ;  /* 0x000000070004bc82 */ /* 0x000fe20008000000 */
[----:B--2---:R-:W-:Y:S02]  /*5390*/  @!UP3 UISETP.NE.AND UP0, UPT, UR5, 0x1, UPT ;  /* 0x000000010500b88c */ /* 0x004fe4000bf05270 */
[----:B------:R-:W-:Y:S02]  /*53a0*/  @!UP3 USHF.R.U32.HI UR4, URZ, UR9, UR4 ;  /* 0x00000009ff04b299 */ /* 0x000fe40008011604 */
[----:B------:R-:W-:Y:S02]  /*53b0*/  UIMAD.WIDE.U32 UR6, UR14, UR11, URZ ;  /* 0x0000000b0e0672a5 */ /* 0x000fe4000f8e00ff */
[----:B------:R-:W-:Y:S02]  /*53c0*/  @!UP3 USEL UR8, UR15, UR4, !UP0 ;  /* 0x000000040f08b287 */ /* 0x000fe4000c000000 */
[----:B------:R-:W-:Y:S03]  /*53d0*/  @!UP3 UISETP.NE.AND UP0, UPT, UR10, 0x1, UPT ;  /* 0x000000010a00b88c */ /* 0x000fe6000bf05270 */
[----:B------:R-:W-:Y:S02]  /*53e0*/  @!UP3 UMOV UR6, UR7 ;  /* 0x000000070006bc82 */ /* 0x000fe40008000000 */
[----:B------:R-:W1:Y:S02]  /*53f0*/  @!UP3 LDCU UR4, c[0x0][0xb20] ;  /* 0x00016400ff04b7ac */ /* 0x000e640008000800 */
[----:B-1----:R-:W-:Y:S04]  /*5400*/  @!UP3 USHF.R.U32.HI UR6, URZ, UR4, UR6 ;  /* 0x00000004ff06b299 */ /* 0x002fe80008011606 */
[----:B------:R-:W-:Y:S04]  /*5410*/  @!UP3 USEL UR6, UR14, UR6, !UP0 ;  /* 0x000000060e06b287 */ /* 0x000fe8000c000000 */
[----:B------:R-:W-:Y:S02]  /*5420*/  @!UP3 UIADD3 UR4, UPT, UPT, -UR8, UR6, URZ ;  /* 0x000000060804b290 */ /* 0x000fe4000fffe1ff */
[----:B------:R-:W-:Y:S02]  /*5430*/  @!UP3 UIADD3 UR6, UPT, UPT, UR8, -UR6, URZ ;  /* 0x800000060806b290 */ /* 0x000fe4000fffe0ff */
[----:B------:R-:W-:Y:S02]  /*5440*/  @!UP3 UIMAD UR15, UR4, UR5, UR15 ;  /* 0x00000005040fb2a4 */ /* 0x000fe4000f8e020f */
[----:B------:R-:W-:Y:S01]  /*5450*/  @!UP3 UIMAD UR14, UR6, UR10, UR14 ;  /* 0x0000000a060eb2a4 */ /* 0x000fe2000f8e020e */
[----:B------:R-:W-:Y:S11]  /*5460*/  BRA.U UP2, `(.L_x_85) ;  /* 0x0000000102107547 */ /* 0x000ff6000b800000 */
[----:B------:R-:W-:Y:S04]  /*5470*/  MOV R3, UR52 ;  /* 0x0000003400037c02 */ /* 0x000fe80008000f00 */
[----:B------:R-:W-:Y:S04]  /*5480*/  SHF.L.U32 R12, R3, 0x1f, RZ ;  /* 0x0000001f030c7819 */ /* 0x000fe800000006ff */
[----:B------:R-:W1:Y:S02]  /*5490*/  SYNCS.PHASECHK.TRANS64.TRYWAIT P1, [UR31+0xb8], R12 ;  /* 0x0000b80cff0075a7 */ /* 0x000e64000802111f */
[----:B-1----:R-:W-:Y:S05]  /*54a0*/  @!P1 BRA `(.L_x_86) ;  /* 0x00000040004c9947 */ /* 0x002fea0003800000 */
.L_x_85:
[----:B------:R-:W-:Y:S01]  /*54b0*/  UISETP.NE.AND UP2, UPT, UR38, URZ, UPT ;  /* 0x000000ff2600728c */ /* 0x000fe2000bf45270 */
[----:B------:R-:W-:Y:S01]  /*54c0*/  R2UR UR4, R0 ;  /* 0x00000000000472ca */ /* 0x000fe200000e0000 */
[----:B------:R-:W-:Y:S01]  /*54d0*/  USHF.L.U32 UR27, UR21, 0x6, URZ ;  /* 0x00000006151b7899 */ /* 0x000fe200080006ff */
[----:B------:R-:W-:Y:S05]  /*54e0*/  IMAD.U32 R0, RZ, RZ, UR38 ;  /* 0x00000026ff007e24 */ /* 0x000fea000f8e00ff */
[----:B------:R-:W-:Y:S04]  /*54f0*/  IABS R9, R0 ;  /* 0x0000000000097213 */ /* 0x000fe80000000000 */
[----:B------:R-:W2:Y:S02]  /*5500*/  I2F.RP R16, R9 ;  /* 0x0000000900107306 */ /* 0x000ea40000209400 */
[----:B------:R-:W-:Y:S07]  /*5510*/  UIMAD.WIDE.U32 UR6, UR47, UR4, URZ ;  /* 0x000000042f0672a5 */ /* 0x000fee000f8e00ff */
[----:B------:R-:W-:Y:S02]  /*5520*/  UMOV UR28, UR7 ;  /* 0x00000007001c7c82 */ /* 0x000fe40008000000 */
[----:B------:R-:W-:Y:S04]  /*5530*/  UIMAD UR4, UR28, UR51, UR4 ;  /* 0x000000331c0472a4 */ /* 0x000fe8000f8e0204 */
[----:B------:R-:W-:Y:S01]  /*5540*/  UISETP.GT.U32.AND UP0, UPT, UR32, UR4, UPT ;  /* 0x000000042000728c */ /* 0x000fe2000bf04070 */
[----:B--2---:R-:W2:Y:S10]  /*5550*/  MUFU.RCP R0, R16 ;  /* 0x0000001000007308 */ /* 0x004eb40000001000 */
[----:B------:R-:W-:Y:S02]  /*5560*/  @!UP0 UIADD3 UR4, UPT, UPT, UR4, -UR32, URZ ;  /* 0x8000002004048290 */ /* 0x000fe4000fffe0ff */
[----:B------:R-:W-:Y:S02]  /*5570*/  @!UP0 UIADD3 UR28, UPT, UPT, UR28, 0x1, URZ ;  /* 0x000000011c1c8890 */ /* 0x000fe4000fffe0ff */
[----:B------:R-:W-:Y:S02]  /*5580*/  UISETP.GE.U32.AND UP0, UPT, UR4, UR32, UPT ;  /* 0x000000200400728c */ /* 0x000fe4000bf06070 */
[----:B------:R-:W-:Y:S01]  /*5590*/  ULOP3.LUT UR4, UR19, UR33, URZ, 0x3c, !UPT ;  /* 0x0000002113047292 */ /* 0x000fe2000f8e3cff */
[----:B--2---:R-:W-:Y:S04]  /*55a0*/  VIADD R11, R0, 0xffffffe ;  /* 0x0ffffffe000b7836 */ /* 0x004fe80000000000 */
[----:B------:R-:W1:Y:S04]  /*55b0*/  F2I.FTZ.U32.TRUNC.NTZ R13, R11 ;  /* 0x0000000b000d7305 */ /* 0x000e68000021f000 */
[----:B------:R-:W-:Y:S02]  /*55c0*/  @UP0 UIADD3 UR28, UPT, UPT, UR28, 0x1, URZ ;  /* 0x000000011c1c0890 */ /* 0x000fe4000fffe0ff */
[----:B------:R-:W-:Y:S01]  /*55d0*/  UISETP.GE.AND UP0, UPT, UR4, URZ, UPT ;  /* 0x000000ff0400728c */ /* 0x000fe2000bf06270 */
[----:B-1----:R-:W-:Y:S10]  /*55e0*/  IADD3 R12, PT, PT, RZ, -R13, RZ ;  /* 0x8000000dff0c7210 */ /* 0x002ff40007ffe0ff */
[----:B------:R-:W-:Y:S02]  /*55f0*/  @!UP0 UIADD3 UR28, UPT, UPT, -UR28, URZ, URZ ;  /* 0x000000ff1c1c8290 */ /* 0x000fe4000fffe1ff */
[----:B------:R-:W-:Y:S01]  /*5600*/  @!UP5 ULOP3.LUT UR28, URZ, UR33, URZ, 0x33, !UPT ;  /* 0x00000021ff1cd292 */ /* 0x000fe2000f8e33ff */
[----:B------:R-:W-:Y:S02]  /*5610*/  IMAD R3, R12, R9, RZ ;  /* 0x000000090c037224 */ /* 0x000fe400078e02ff */
[----:B------:R-:W-:Y:S01]  /*5620*/  HFMA2 R12, -RZ, RZ, 0, 0 ;  /* 0x00000000ff0c7431 */ /* 0x000fe200000001ff */
[----:B------:R-:W-:Y:S02]  /*5630*/  ULOP3.LUT UR4, UR28, UR38, URZ, 0x3c, !UPT ;  /* 0x000000261c047292 */ /* 0x000fe4000f8e3cff */
[----:B------:R-:W-:Y:S02]  /*5640*/  IMAD.U32 R0, RZ, RZ, UR28 ;  /* 0x0000001cff007e24 */ /* 0x000fe4000f8e00ff */
[----:B------:R-:W-:Y:S02]  /*5650*/  UISETP.GE.AND UP0, UPT, UR4, URZ, UPT ;  /* 0x000000ff0400728c */ /* 0x000fe4000bf06270 */
[----:B------:R-:W-:Y:S01]  /*5660*/  UIADD3 UR4, UPT, UPT, -UR28, URZ, URZ ;  /* 0x000000ff1c047290 */ /* 0x000fe2000fffe1ff */
[----:B------:R-:W-:Y:S01]  /*5670*/  IABS R0, R0 ;  /* 0x0000000000007213 */ /* 0x000fe20000000000 */
[----:B------:R-:W-:Y:S02]  /*5680*/  IMAD.HI.U32 R13, R13, R3, R12 ;  /* 0x000000030d0d7227 */ /* 0x000fe400078e000c */
[----:B------:R-:W-:Y:S04]  /*5690*/  UIMAD UR4, UR33, UR4, UR19 ;  /* 0x00000004210472a4 */ /* 0x000fe8000f8e0213 */
[----:B------:R-:W-:Y:S01]  /*56a0*/  IMAD.HI.U32 R13, R13, R0, RZ ;  /* 0x000000000d0d7227 */ /* 0x000fe200078e00ff */
[----:B------:R-:W-:Y:S03]  /*56b0*/  USHF.L.U32 UR26, UR4, 0x6, URZ ;  /* 0x00000006041a7899 */ /* 0x000fe600080006ff */
[----:B------:R-:W-:Y:S04]  /*56c0*/  IMAD.MOV R3, RZ, RZ, -R13 ;  /* 0x000000ffff037224 */ /* 0x000fe800078e0a0d */
[C---:B------:R-:W-:Y:S05]  /*56d0*/  IMAD R0, R9.reuse, R3, R0 ;  /* 0x0000000309007224 */ /* 0x040fea00078e0200 */
[----:B------:R-:W-:Y:S11]  /*56e0*/  ISETP.GT.U32.AND P1, PT, R9, R0, PT ;  /* 0x000000000900720c */ /* 0x000ff60003f24070 */
[----:B------:R-:W-:Y:S02]  /*56f0*/  @!UPT UIADD3 URZ, UPT, UPT, URZ, URZ, URZ ;  /* 0x000000fffffff290 */ /* 0x000fe4000fffe0ff */
[-C--:B------:R-:W-:Y:S01]  /*5700*/  @!P1 IADD3 R0, PT, PT, R0, -R9.reuse, RZ ;  /* 0x8000000900009210 */ /* 0x080fe20007ffe0ff */
[----:B------:R-:W-:Y:S01]  /*5710*/  @!P1 VIADD R13, R13, 0x1 ;  /* 0x000000010d0d9836 */ /* 0x000fe20000000000 */
[----:B------:R-:W-:Y:S02]  /*5720*/  ISETP.NE.U32.AND P1, PT, RZ, UR34, PT ;  /* 0x00000022ff007c0c */ /* 0x000fe4000bf25070 */
[----:B------:R-:W-:Y:S02]  /*5730*/  ISETP.GE.U32.AND P2, PT, R0, R9, PT ;  /* 0x000000090000720c */ /* 0x000fe40003f46070 */
[----:B------:R-:W-:Y:S11]  /*5740*/  ISETP.NE.AND.EX P1, PT, RZ, UR35, PT, P1 ;  /* 0x00000023ff007c0c */ /* 0x000ff6000bf25310 */
[----:B------:R-:W-:Y:S04]  /*5750*/  @P2 IADD3 R13, PT, PT, R13, 0x1, RZ ;  /* 0x000000010d0d2810 */ /* 0x000fe80007ffe0ff */
[----:B------:R-:W-:Y:S11]  /*5760*/  R2UR UR29, R13 ;  /* 0x000000000d1d72ca */ /* 0x000ff600000e0000 */
[----:B------:R-:W-:Y:S02]  /*5770*/  @!UPT UIADD3 URZ, UPT, UPT, URZ, URZ, URZ ;  /* 0x000000fffffff290 */ /* 0x000fe4000fffe0ff */
[----:B------:R-:W-:Y:S02]  /*5780*/  @!UP0 UIADD3 UR29, UPT, UPT, -UR29, URZ, URZ ;  /* 0x000000ff1d1d8290 */ /* 0x000fe4000fffe1ff */
[----:B------:R-:W-:Y:S04]  /*5790*/  @!UP2 ULOP3.LUT UR29, URZ, UR38, URZ, 0x33, !UPT ;  /* 0x00000026ff1da292 */ /* 0x000fe8000f8e33ff */
[----:B------:R-:W-:Y:S04]  /*57a0*/  UIADD3 UR5, UPT, UPT, -UR29, URZ, URZ ;  /* 0x000000ff1d057290 */ /* 0x000fe8000fffe1ff */
[----:B------:R-:W-:Y:S01]  /*57b0*/  UIMAD UR28, UR38, UR5, UR28 ;  /* 0x00000005261c72a4 */ /* 0x000fe2000f8e021c */
[----:B------:R-:W-:Y:S11]  /*57c0*/  BRA.U !UP4, `(.L_x_87) ;  /* 0x000000010c387547 */ /* 0x000ff6000b800000 */
[----:B------:R-:W-:Y:S01]  /*57d0*/  UPLOP3.LUT UP1, UPT, UPT, UPT, UP6, 0x80, 0x8 ;  /* 0x000000000008789c */ /* 0x000fe20003f2f060 */
[----:B------:R-:W-:Y:S01]  /*57e0*/  IMAD.MOV.U32 R60, RZ, RZ, 0x1 ;  /* 0x00000001ff3c7424 */ /* 0x000fe200078e00ff */
[----:B------:R-:W1:Y:S01]  /*57f0*/  LDCU.64 UR8, c[0x0][0x358] ;  /* 0x00006b00ff0877ac */ /* 0x000e620008000a00 */
[----:B------:R-:W-:Y:S03]  /*5800*/  MOV R0, 0x1 ;  /* 0x0000000100007802 */ /* 0x000fe60000000f00 */
[----:B------:R-:W-:Y:S05]  /*5810*/  PLOP3.LUT P2, PT, PT, PT, UP1, 0x80, 0x8 ;  /* 0x000000000008781c */ /* 0x000fea0003f4f018 */
[----:B------:R-:W2:Y:S01]  /*5820*/  @UP1 LDCU.64 UR4, c[0x0][0x888] ;  /* 0x00011100ff0417ac */ /* 0x000ea20008000a00 */
[----:B------:R-:W-:Y:S07]  /*5830*/  @UP1 UIMAD UR6, UR49, UR34, URZ ;  /* 0x00000022310612a4 */ /* 0x000fee000f8e02ff */
[----:B------:R-:W-:Y:S01]  /*5840*/  @!P2 PRMT R60, R0, 0x7610, R60 ;  /* 0x00007610003ca816 */ /* 0x000fe2000000003c */
[----:B--2---:R-:W-:Y:S06]  /*5850*/  @UP1 UIMAD.WIDE UR4, UR6, 0x4, UR4 ;  /* 0x00000004060418a5 */ /* 0x004fec000f8e0204 */
[----:B------:R-:W-:Y:S01]  /*5860*/  IMAD.U32 R12, RZ, RZ, UR4 ;  /* 0x00000004ff0c7e24 */ /* 0x000fe2000f8e00ff */
[----:B------:R-:W-:Y:S04]  /*5870*/  MOV R13, UR5 ;  /* 0x00000005000d7c02 */ /* 0x000fe80008000f00 */
[----:B------:R-:W2:Y:S01]  /*5880*/  @!UP1 LDCU UR4, c[0x0][0x880] ;  /* 0x00011000ff0497ac */ /* 0x000ea20008000800 */
[----:B-1---5:R1:W5:Y:S02]  /*5890*/  @P2 LDG.E R27, desc[UR8][R12.64] ;  /* 0x000000080c1b2981 */ /* 0x022364000c1e1900 */
[----:B-12---:R-:W-:Y:S07]  /*58a0*/  @!P2 IMAD.U32 R27, RZ, RZ, UR4 ;  /* 0x00000004ff1bae24 */ /* 0x006fee000f8e00ff */
.L_x_87:
[----:B-----5:R-:W-:Y:S01]  /*58b0*/  @!P1 FSETP.EQ.AND P3, PT, R27, RZ, PT ;  /* 0x000000ff1b00920b */ /* 0x020fe20003f62000 */
[----:B------:R-:W-:Y:S01]  /*58c0*/  @!UPT UIADD3 URZ, UPT, UPT, URZ, URZ, URZ ;  /* 0x000000fffffff290 */ /* 0x000fe2000fffe0ff */
[----:B------:R-:W-:Y:S11]  /*58d0*/  @!P1 BRA `(.L_x_88) ;  /* 0x0000000000149947 */ /* 0x000ff60003800000 */
[----:B------:R-:W-:Y:S02]  /*58e0*/  LOP3.LUT P1, RZ, R60, 0xff, RZ, 0xc0, !PT ;  /* 0x000000ff3cff7812 */ /* 0x000fe4000782c0ff */
[----:B------:R-:W-:Y:S04]  /*58f0*/  PLOP3.LUT P3, PT, PT, PT, UP1, 0x80, 0x8 ;  /* 0x000000000008781c */ /* 0x000fe80003f6f018 */
[----:B------:R-:W-:Y:S07]  /*5900*/  PLOP3.LUT P3, PT, P3, PT, PT, 0x8, 0x80 ;  /* 0x000000000080781c */ /* 0x000fee0001f6e170 */
[----:B------:R-:W-:Y:S11]  /*5910*/  @P1 FSETP.EQ.AND P3, PT, R27, RZ, PT ;  /* 0x000000ff1b00120b */ /* 0x000ff60003f62000 */
[----:B------:R-:W-:Y:S02]  /*5920*/  @!UPT UIADD3 URZ, UPT, UPT, URZ, URZ, URZ ;  /* 0x000000fffffff290 */ /* 0x000fe4000fffe0ff */
.L_x_88:
[----:B------:R-:W-:Y:S01]  /*5930*/  ULEA UR4, UR25, UR31, 0x3 ;  /* 0x0000001f19047291 */ /* 0x000fe2000f8e18ff */
[----:B------:R-:W-:Y:S02]  /*5940*/  SHF.L.U32 R3, R10, 0x1f, RZ ;  /* 0x0000001f0a037819 */ /* 0x000fe400000006ff */
[----:B------:R-:W-:Y:S04]  /*5950*/  ELECT P2, URZ, PT ;  /* 0x0000000000ff782f */ /* 0x000fe80003840000 */
[----:B------:R-:W-:Y:S02]  /*5960*/  PLOP3.LUT P2, PT, P3, P2, PT, 0xf2, 0x2f ;  /* 0x00000000002f781c */ /* 0x000fe40001f45e72 */
[----:B------:R-:W1:Y:S02]  /*5970*/  SYNCS.PHASECHK.TRANS64.TRYWAIT P1, [UR4+0x98], R3 ;  /* 0x00009803ff0075a7 */ /* 0x000e640008021104 */
[----:B-1----:R-:W-:Y:S09]  /*5980*/  @!P1 BRA `(.L_x_89) ;  /* 0x0000003c002c9947 */ /* 0x002ff20003800000 */
.L_x_167:
[----:B------:R-:W2:Y:S01]  /*5990*/  S2UR UR19, SR_CgaCtaId ;  /* 0x00000000001379c3 */ /* 0x000ea20000008800 */
[----:B------:R-:W-:Y:S01]  /*59a0*/  VOTEU.ALL UP0, P2 ;  /* 0x0000000000ff7886 */ /* 0x000fe20001000000 */
[----:B------:R-:W-:Y:S01]  /*59b0*/  @!P2 IADD3 R9, P1, PT, R14, 0x580, RZ ;  /* 0x000005800e09a810 */ /* 0x000fe20007f3e0ff */
[----:B------:R-:W-:Y:S01]  /*59c0*/  UMOV UR20, 0x0 ;  /* 0x0000000000147882 */ /* 0x000fe20000000000 */
[----:B------:R-:W-:Y:S01]  /*59d0*/  UMOV UR21, 0x10000000 ;  /* 0x1000000000157882 */ /* 0x000fe20000000000 */
[----:B------:R-:W-:Y:S01]  /*59e0*/  UMOV UR11, UR27 ;  /* 0x0000001b000b7c82 */ /* 0x000fe20008000000 */
[----:B------:R-:W-:Y:S01]  /*59f0*/  @!UP0 ULEA UR5, UR25, UR31, 0xd ;  /* 0x0000001f19058291 */ /* 0x000fe2000f8e68ff */
[----:B-1----:R-:W-:Y:S01]  /*5a00*/  @!P2 IMAD.X R0, RZ, RZ, R15, P1 ;  /* 0x000000ffff00a224 */ /* 0x002fe200008e060f */
[----:B------:R-:W-:Y:S01]  /*5a10*/  @!UP0 UIADD3 UR10, UPT, UPT, UR26, 0x20, URZ ;  /* 0x000000201a0a8890 */ /* 0x000fe2000fffe0ff */
[----:B------:R-:W-:Y:S01]  /*5a20*/  @!P2 R2UR UR7, R9 ;  /* 0x000000000907a2ca */ /* 0x000fe200000e0000 */
[----:B------:R-:W-:Y:S02]  /*5a30*/  @!UP0 UIADD3 UR24, UPT, UPT, UR5, 0x200, URZ ;  /* 0x0000020005188890 */ /* 0x000fe4000fffe0ff */
[----:B------:R-:W-:Y:S02]  /*5a40*/  @!UP0 UIADD3 UR8, UPT, UPT, UR5, 0x1200, URZ ;  /* 0x0000120005088890 */ /* 0x000fe4000fffe0ff */
[----:B------:R-:W-:Y:S02]  /*5a50*/  UIADD3 UR5, UPT, UPT, UR25, 0x1, URZ ;  /* 0x0000000119057890 */ /* 0x000fe4000fffe0ff */
[----:B------:R-:W-:Y:S02]  /*5a60*/  UIADD3 UR25, UPT, UPT, UR4, 0x80, URZ ;  /* 0x0000008004197890 */ /* 0x000fe4000fffe0ff */
[----:B------:R-:W-:Y:S01]  /*5a70*/  UISETP.NE.AND UP0, UPT, UR5, 0x3, UPT ;  /* 0x000000030500788c */ /* 0x000fe2000bf05270 */
[----:B------:R-:W-:Y:S01]  /*5a80*/  UMOV UR12, UR28 ;  /* 0x0000001c000c7c82 */ /* 0x000fe20008000000 */
[----:B------:R-:W-:Y:S02]  /*5a90*/  UMOV UR13, UR29 ;  /* 0x0000001d000d7c82 */ /* 0x000fe40008000000 */
[----:B------:R-:W-:Y:S01]  /*5aa0*/  USEL UR6, UR5, URZ, UP0 ;  /* 0x000000ff05067287 */ /* 0x000fe20008000000 */
[----:B------:R-:W-:Y:S01]  /*5ab0*/  @!P2 R2UR UR5, R0 ;  /* 0x000000000005a2ca */ /* 0x000fe200000e0000 */
[----:B------:R-:W-:Y:S01]  /*5ac0*/  IMAD.U32 R12, RZ, RZ, UR7 ;  /* 0x00000007ff0c7e24 */ /* 0x000fe2000f8e00ff */
[----:B------:R-:W-:Y:S01]  /*5ad0*/  USEL UR18, URZ, 0x1, UP0 ;  /* 0x00000001ff127887 */ /* 0x000fe20008000000 */
[----:B------:R-:W-:Y:S01]  /*5ae0*/  @!P2 IMAD.MOV.U32 R0, RZ, RZ, 0x2000 ;  /* 0x00002000ff00a424 */ /* 0x000fe200078e00ff */
[----:B------:R-:W-:Y:S01]  /*5af0*/  VOTEU.ALL UP0, P2 ;  /* 0x0000000000ff7886 */ /* 0x000fe20001000000 */
[----:B------:R-:W-:Y:S01]  /*5b00*/  UMOV UR9, UR25 ;  /* 0x0000001900097c82 */ /* 0x000fe20008000000 */
[----:B------:R-:W-:Y:S01]  /*5b10*/  @!P2 R2UR UR16, R12 ;  /* 0x000000000c10a2ca */ /* 0x000fe200000e0000 */
[----:B--2---:R-:W-:Y:S01]  /*5b20*/  UPRMT UR7, UR19, 0x654, UR25 ;  /* 0x0000065413077896 */ /* 0x004fe20008000019 */
[----:B------:R-:W-:Y:S04]  /*5b30*/  LOP3.LUT R10, R10, UR18, RZ, 0x3c, !PT ;  /* 0x000000120a0a7c12 */ /* 0x000fe8000f8e3cff */
[----:B------:R-:W-:Y:S01]  /*5b40*/  SHF.L.U32 R3, R10, 0x1f, RZ ;  /* 0x0000001f0a037819 */ /* 0x000fe200000006ff */
[----:B------:R-:W-:Y:S01]  /*5b50*/  IMAD.U32 R13, RZ, RZ, UR5 ;  /* 0x00000005ff0d7e24 */ /* 0x000fe2000f8e00ff */
[----:B------:R-:W-:Y:S04]  /*5b60*/  ULEA UR5, UR6, UR31, 0x3 ;  /* 0x0000001f06057291 */ /* 0x000fe8000f8e18ff */
[----:B------:R-:W-:Y:S11]  /*5b70*/  @!P2 R2UR UR17, R13 ;  /* 0x000000000d11a2ca */ /* 0x000ff600000e0000 */
[----:B------:R-:W-:Y:S02]  /*5b80*/  @!UPT UIADD3 URZ, UPT, UPT, URZ, URZ, URZ ;  /* 0x000000fffffff290 */ /* 0x000fe4000fffe0ff */
[----:B------:R1:W-:Y:S01]  /*5b90*/  @!UP0 UTMALDG.4D [UR24], [UR16], desc[UR20] ;  /* 0x00001418100085b4 */ /* 0x0003e20008019000 */
[----:B------:R-:W-:Y:S05]  /*5ba0*/  VOTEU.ALL UP0, P2 ;  /* 0x0000000000ff7886 */ /* 0x000fea0001000000 */
[----:B------:R1:W-:Y:S01]  /*5bb0*/  @!UP0 UTMALDG.4D [UR8], [UR16], desc[UR20] ;  /* 0x00001408100085b4 */ /* 0x0003e20008019000 */
[----:B------:R2:W-:Y:S01]  /*5bc0*/  @!P2 SYNCS.ARRIVE.TRANS64.RED.A0TR RZ, [UR4+0x80], R0 ;  /* 0x00008000ffffa9a7 */ /* 0x0005e20008300404 */
[----:B------:R-:W-:Y:S01]  /*5bd0*/  SYNCS.ARRIVE.TRANS64.RED.A1T0 RZ, [UR7], RZ ;  /* 0x000000ffffff79a7 */ /* 0x000fe20008100407 */
[----:B--2---:R-:W-:Y:S01]  /*5be0*/  @P0 SHF.R.U32.HI R0, RZ, 0x10, R5 ;  /* 0x00000010ff000819 */ /* 0x004fe20000011605 */
[----:B------:R-:W2:Y:S03]  /*5bf0*/  SYNCS.PHASECHK.TRANS64.TRYWAIT P1, [UR5+0x98], R3 ;  /* 0x00009803ff0075a7 */ /* 0x000ea60008021105 */
[----:B------:R-:W-:Y:S01]  /*5c00*/  @P0 R2UR UR49, R0 ;  /* 0x00000000003102ca */ /* 0x000fe200000e0000 */
[----:B------:R-:W-:Y:S03]  /*5c10*/  @!UPT UIADD3 URZ, UPT, UPT, URZ, URZ, URZ ;  /* 0x000000fffffff290 */ /* 0x000fe6000fffe0ff */
[----:B-12---:R-:W-:Y:S11]  /*5c20*/  @!P1 BRA `(.L_x_90) ;  /* 0x00000038009c9947 */ /* 0x006ff60003800000 */
.L_x_169:
[----:B------:R-:W-:Y:S01]  /*5c30*/  UIADD3 UR17, UPT, UPT, UR5, 0x80, URZ ;  /* 0x0000008005117890 */ /* 0x000fe2000fffe0ff */
[----:B------:R-:W2:Y:S01]  /*5c40*/  S2UR UR56, SR_CgaCtaId ;  /* 0x00000000003879c3 */ /* 0x000ea20000008800 */
[----:B------:R-:W-:Y:S01]  /*5c50*/  UPLOP3.LUT UP2, UPT, UPT, UPT, UPT, 0x80, 0x8 ;  /* 0x000000000008789c */ /* 0x000fe20003f4f070 */
[----:B-1----:R-:W-:Y:S01]  /*5c60*/  @!P2 IADD3 R3, P0, PT, R14, 0x580, RZ ;  /* 0x000005800e03a810 */ /* 0x002fe20007f1e0ff */
[----:B------:R-:W-:Y:S01]  /*5c70*/  UMOV UR36, 0x0 ;  /* 0x0000000000247882 */ /* 0x000fe20000000000 */
[----:B------:R-:W-:Y:S01]  /*5c80*/  UMOV UR37, 0x10000000 ;  /* 0x1000000000257882 */ /* 0x000fe20000000000 */
[----:B------:R-:W-:Y:S01]  /*5c90*/  UMOV UR19, UR27 ;  /* 0x0000001b00137c82 */ /* 0x000fe20008000000 */
[----:B------:R-:W-:Y:S01]  /*5ca0*/  UMOV UR20, UR28 ;  /* 0x0000001c00147c82 */ /* 0x000fe20008000000 */
[----:B------:R-:W-:Y:S01]  /*5cb0*/  UMOV UR21, UR29 ;  /* 0x0000001d00157c82 */ /* 0x000fe20008000000 */
[----:B------:R-:W-:Y:S01]  /*5cc0*/  UMOV UR11, UR27 ;  /* 0x0000001b000b7c82 */ /* 0x000fe20008000000 */
[----:B------:R-:W-:Y:S01]  /*5cd0*/  UMOV UR12, UR28 ;  /* 0x0000001c000c7c82 */ /* 0x000fe20008000000 */
[----:B------:R-:W-:Y:S01]  /*5ce0*/  UMOV UR13, UR29 ;  /* 0x0000001d000d7c82 */ /* 0x000fe20008000000 */
[----:B------:R-:W-:Y:S01]  /*5cf0*/  UMOV UR9, UR17 ;  /* 0x0000001100097c82 */ /* 0x000fe20008000000 */
[----:B------:R-:W-:Y:S01]  /*5d00*/  VOTEU.ALL UP0, P2 ;  /* 0x0000000000ff7886 */ /* 0x000fe20001000000 */
[----:B------:R-:W-:Y:S01]  /*5d10*/  @!P2 IMAD.X R0, RZ, RZ, R15, P0 ;  /* 0x000000ffff00a224 */ /* 0x000fe200000e060f */
[----:B------:R-:W-:Y:S02]  /*5d20*/  R2UR UR55, R63 ;  /* 0x000000003f3772ca */ /* 0x000fe400000e0000 */
[----:B------:R-:W-:Y:S01]  /*5d30*/  R2UR UR54, R64 ;  /* 0x00000000403672ca */ /* 0x000fe200000e0000 */
[----:B------:R-:W-:Y:S01]  /*5d40*/  @!UP0 ULEA UR4, UR6, UR31, 0xd ;  /* 0x0000001f06048291 */ /* 0x000fe2000f8e68ff */
[----:B------:R-:W-:Y:S01]  /*5d50*/  LOP3.LUT P0, RZ, R6, 0x1, RZ, 0xc0, !PT ;  /* 0x0000000106ff7812 */ /* 0x000fe2000780c0ff */
[----:B------:R-:W-:Y:S01]  /*5d60*/  @!UP0 UIADD3 UR18, UPT, UPT, UR26, 0x10, URZ ;  /* 0x000000101a128890 */ /* 0x000fe2000fffe0ff */
[----:B------:R-:W-:Y:S01]  /*5d70*/  LOP3.LUT R8, R8, 0x1, RZ, 0x3c, !PT ;  /* 0x0000000108087812 */ /* 0x000fe200078e3cff */
[----:B------:R-:W-:Y:S02]  /*5d80*/  @!UP0 UIADD3 UR16, UPT, UPT, UR4, 0x200, URZ ;  /* 0x0000020004108890 */ /* 0x000fe4000fffe0ff */
[----:B------:R-:W-:Y:S02]  /*5d90*/  @!UP0 UIADD3 UR8, UPT, UPT, UR4, 0x1200, URZ ;  /* 0x0000120004088890 */ /* 0x000fe4000fffe0ff */
[----:B------:R-:W-:Y:S01]  /*5da0*/  UIADD3 UR4, UPT, UPT, UR6, 0x1, URZ ;  /* 0x0000000106047890 */ /* 0x000fe2000fffe0ff */
[----:B------:R-:W-:Y:S01]  /*5db0*/  @!P2 R2UR UR6, R3 ;  /* 0x000000000306a2ca */ /* 0x000fe200000e0000 */
[----:B------:R-:W-:Y:S02]  /*5dc0*/  @!UP0 UIADD3 UR10, UPT, UPT, UR26, 0x30, URZ ;  /* 0x000000301a0a8890 */ /* 0x000fe4000fffe0ff */
[----:B------:R-:W-:Y:S04]  /*5dd0*/  UISETP.NE.AND UP0, UPT, UR4, 0x3, UPT ;  /* 0x000000030400788c */ /* 0x000fe8000bf05270 */
[----:B------:R-:W-:Y:S01]  /*5de0*/  USEL UR25, UR4, URZ, UP0 ;  /* 0x000000ff04197287 */ /* 0x000fe20008000000 */
[----:B------:R-:W-:Y:S01]  /*5df0*/  @!P2 R2UR UR4, R0 ;  /* 0x000000000004a2ca */ /* 0x000fe200000e0000 */
[----:B------:R-:W-:Y:S02]  /*5e00*/  USEL UR24, URZ, 0x1, UP0 ;  /* 0x00000001ff187887 */ /* 0x000fe40008000000 */
[----:B------:R-:W-:Y:S02]  /*5e10*/  VOTEU.ALL UP0, P2 ;  /* 0x0000000000ff7886 */ /* 0x000fe40001000000 */
[----:B------:R-:W-:Y:S02]  /*5e20*/  IMAD.U32 R12, RZ, RZ, UR6 ;  /* 0x00000006ff0c7e24 */ /* 0x000fe4000f8e00ff */
[----:B------:R-:W-:Y:S03]  /*5e30*/  LOP3.LUT R10, R10, UR24, RZ, 0x3c, !PT ;  /* 0x000000180a0a7c12 */ /* 0x000fe6000f8e3cff */
[----:B------:R-:W-:Y:S03]  /*5e40*/  @!P2 R2UR UR6, R12 ;  /* 0x000000000c06a2ca */ /* 0x000fe600000e0000 */
[----:B------:R-:W-:Y:S01]  /*5e50*/  IMAD.U32 R13, RZ, RZ, UR4 ;  /* 0x00000004ff0d7e24 */ /* 0x000fe2000f8e00ff */
[----:B--2---:R-:W-:Y:S04]  /*5e60*/  UPRMT UR4, UR56, 0x654, UR17 ;  /* 0x0000065438047896 */ /* 0x004fe80008000011 */
[----:B------:R-:W-:Y:S11]  /*5e70*/  @!P2 R2UR UR7, R13 ;  /* 0x000000000d07a2ca */ /* 0x000ff600000e0000 */
[----:B------:R-:W-:Y:S02]  /*5e80*/  @!UPT UIADD3 URZ, UPT, UPT, URZ, URZ, URZ ;  /* 0x000000fffffff290 */ /* 0x000fe4000fffe0ff */
[----:B------:R1:W-:Y:S01]  /*5e90*/  @!UP0 UTMALDG.4D [UR16], [UR6], desc[UR36] ;  /* 0x00002410060085b4 */ /* 0x0003e20008019000 */
[----:B------:R-:W-:Y:S05]  /*5ea0*/  VOTEU.ALL UP0, P2 ;  /* 0x0000000000ff7886 */ /* 0x000fea0001000000 */
[----:B------:R2:W-:Y:S01]  /*5eb0*/  @!UP0 UTMALDG.4D [UR8], [UR6], desc[UR36] ;  /* 0x00002408060085b4 */ /* 0x0005e20008019000 */
[----:B------:R2:W-:Y:S01]  /*5ec0*/  @!P2 SYNCS.ARRIVE.TRANS64.RED.A0TR RZ, [UR5+0x80], R2 ;  /* 0x00008002ffffa9a7 */ /* 0x0005e20008300405 */
[----:B------:R-:W-:Y:S01]  /*5ed0*/  SYNCS.ARRIVE.TRANS64.RED.A1T0 RZ, [UR4], RZ ;  /* 0x000000ffffff79a7 */ /* 0x000fe20008100404 */
[----:B-1----:R-:W-:Y:S02]  /*5ee0*/  UIADD3 UR19, UPT, UPT, UR14, UR55, URZ ;  /* 0x000000370e137290 */ /* 0x002fe4000fffe0ff */
[----:B------:R-:W-:Y:S01]  /*5ef0*/  UIADD3 UR21, UPT, UPT, UR15, UR54, URZ ;  /* 0x000000360f157290 */ /* 0x000fe2000fffe0ff */
[----:B------:R-:W-:Y:S11]  /*5f00*/  @P0 BRA `(.L_x_91) ;  /* 0xffffffec00e80947 */ /* 0x000ff6000383ffff */
[----:B------:R-:W-:Y:S01]  /*5f10*/  UIADD3 UR31, UPT, UPT, UR31, 0x98, URZ ;  /* 0x000000981f1f7890 */ /* 0x000fe2000fffe0ff */
[----:B------:R-:W-:-:S03]  /*5f20*/  SHF.L.U32 R3, R10, 0x1f, RZ ;  /* 0x0000001f0a037819 */ /* 0x000fc600000006ff */
[----:B------:R-:W-:-:S09]  /*5f30*/  ULEA UR4, UR25, UR31, 0x3 ;  /* 0x0000001f19047291 */ /* 0x000fd2000f8e18ff */
[----:B------:R-:W1:Y:S02]  /*5f40*/  SYNCS.PHASECHK.TRANS64.TRYWAIT P0, [UR4], R3 ;  /* 0x00000003ff0075a7 */ /* 0x000e640008001104 */
[----:B-1----:R-:W-:Y:S05]  /*5f50*/  @!P0 BRA `(.L_x_92) ;  /* 0x0000003400e88947 */ /* 0x002fea0003800000 */
.L_x_171:
[----:B------:R-:W-:-:S04]  /*5f60*/  UIADD3 UR4, UPT, UPT, UR25, 0x1, URZ ;  /* 0x0000000119047890 */ /* 0x000fc8000fffe0ff */
[----:B------:R-:W-:-:S04]  /*5f70*/  UISETP.NE.AND UP0, UPT, UR4, 0x3, UPT ;  /* 0x000000030400788c */ /* 0x000fc8000bf05270 */
[----:B--2---:R-:W-:Y:S02]  /*5f80*/  USEL UR6, URZ, 0x1, UP0 ;  /* 0x00000001ff067887 */ /* 0x004fe40008000000 */
[----:B------:R-:W-:-:S04]  /*5f90*/  USEL UR4, UR4, URZ, UP0 ;  /* 0x000000ff04047287 */ /* 0x000fc80008000000 */
[----:B------:R-:W-:Y:S01]  /*5fa0*/  ULEA UR5, UR4, UR31, 0x3 ;  /* 0x0000001f04057291 */ /* 0x000fe2000f8e18ff */
[----:B------:R-:W-:-:S04]  /*5fb0*/  LOP3.LUT R10, R10, UR6, RZ, 0x3c, !PT ;  /* 0x000000060a0a7c12 */ /* 0x000fc8000f8e3cff */
[----:B-1----:R-:W-:-:S04]  /*5fc0*/  SHF.L.U32 R3, R10, 0x1f, RZ ;  /* 0x0000001f0a037819 */ /* 0x002fc800000006ff */
[----:B------:R-:W1:Y:S02]  /*5fd0*/  SYNCS.PHASECHK.TRANS64.TRYWAIT P0, [UR5], R3 ;  /* 0x00000003ff0075a7 */ /* 0x000e640008001105 */
[----:B-1----:R-:W-:Y:S05]  /*5fe0*/  @!P0 BRA `(.L_x_93) ;  /* 0x0000003400dc8947 */ /* 0x002fea0003800000 */
.L_x_173:
[----:B------:R-:W-:-:S04]  /*5ff0*/  UIADD3 UR4, UPT, UPT, UR4, 0x1, URZ ;  /* 0x0000000104047890 */ /* 0x000fc8000fffe0ff */
[----:B------:R-:W-:-:S04]  /*6000*/  UISETP.NE.AND UP0, UPT, UR4, 0x3, UPT ;  /* 0x000000030400788c */ /* 0x000fc8000bf05270 */
[----:B------:R-:W-:Y:S02]  /*6010*/  USEL UR5, URZ, 0x1, UP0 ;  /* 0x00000001ff057887 */ /* 0x000fe40008000000 */
[----:B------:R-:W-:-:S04]  /*6020*/  USEL UR4, UR4, URZ, UP0 ;  /* 0x000000ff04047287 */ /* 0x000fc80008000000 */
[----:B------:R-:W-:Y:S01]  /*6030*/  ULEA UR4, UR4, UR31, 0x3 ;  /* 0x0000001f04047291 */ /* 0x000fe2000f8e18ff */
[----:B-1----:R-:W-:-:S04]  /*6040*/  LOP3.LUT R3, R10, UR5, RZ, 0x3c, !PT ;  /* 0x000000050a037c12 */ /* 0x002fc8000f8e3cff */
[----:B------:R-:W-:Y:S01]  /*6050*/  SHF.L.U32 R3, R3, 0x1f, RZ ;  /* 0x0000001f03037819 */ /* 0x000fe200000006ff */
[----:B------:R-:W-:-:S07]  /*6060*/  IMAD.U32 R0, RZ, RZ, UR4 ;  /* 0x00000004ff007e24 */ /* 0x000fce000f8e00ff */
.L_x_94:
[----:B-1----:R1:W2:Y:S02]  /*6070*/  SYNCS.PHASECHK.TRANS64.TRYWAIT P0, [R0+URZ], R3 ;  /* 0x00000003000075a7 */ /* 0x0022a400080011ff */
[----:B--2---:R-:W-:Y:S05]  /*6080*/  @!P0 NANOSLEEP.SYNCS 0x989680 ;  /* 0x009896800000895d */ /* 0x004fea0003900000 */
[----:B------:R-:W2:Y:S02]  /*6090*/  @!P0 SYNCS.PHASECHK.TRANS64 P0, [R0+URZ], R3 ;  /* 0x00000003000085a7 */ /* 0x000ea400080010ff */
[----:B--2---:R-:W-:Y:S05]  /*60a0*/  @P0 EXIT ;  /* 0x000000000000094d */ /* 0x004fea0003800000 */
[----:B------:R-:W-:Y:S05]  /*60b0*/  BRA `(.L_x_94) ;  /* 0xfffffffc00ec7947 */ /* 0x000fea000383ffff */
.L_x_82:
[----:B------:R-:W-:-:S06]  /*60c0*/  UISETP.GE.AND UP0, UPT, UR18, 0x4, UPT ;  /* 0x000000041200788c */ /* 0x000fcc000bf06270 */
[----:B------:R-:W-:-:S13]  /*60d0*/  PLOP3.LUT P0, PT, PT, PT, UP0, 0x80, 0x8 ;  /* 0x000000000008781c */ /* 0x000fda0003f0f008 */
[----:B-1----:R-:W-:Y:S05]  /*60e0*/  @!P0 EXIT ;  /* 0x000000000000894d */ /* 0x002fea0003800000 */
[----:B------:R-:W1:Y:S08]  /*60f0*/  S2UR UR4, SR_CgaCtaId ;  /* 0x00000000000479c3 */ /* 0x000e700000008800 */
[----:B------:R-:W-:Y:S01]  /*6100*/  BAR.SYNC.DEFER_BLOCKING 0x6, 0xa0 ;  /* 0x0182800000007b1d */ /* 0x000fe20000010000 */
[C---:B------:R-:W-:Y:S01]  /*6110*/  IMAD.SHL.U32 R3, R66.reuse, 0x10, RZ ;  /* 0x0000001042037824 */ /* 0x040fe200078e00ff */
[C---:B------:R-:W-:Y:S01]  /*6120*/  LOP3.LUT R72, R66.reuse, 0x60, RZ, 0xc0, !PT ;  /* 0x0000006042487812 */ /* 0x040fe200078ec0ff */
[C---:B------:R-:W-:Y:S01]  /*6130*/  IMAD.SHL.U32 R4, R66.reuse, 0x2, RZ ;  /* 0x0000000242047824 */ /* 0x040fe200078e00ff */
[C---:B------:R-:W-:Y:S01]  /*6140*/  LOP3.LUT R67, R66.reuse, 0x2, RZ, 0xc0, !PT ;  /* 0x0000000242437812 */ /* 0x040fe200078ec0ff */
[----:B------:R-:W-:Y:S01]  /*6150*/  IMAD.SHL.U32 R0, R61, 0x200, RZ ;  /* 0x000002003d007824 */ /* 0x000fe200078e00ff */
[----:B------:R-:W-:Y:S01]  /*6160*/  UMOV UR52, 0x400 ;  /* 0x0000040000347882 */ /* 0x000fe20000000000 */
[C---:B------:R-:W-:Y:S01]  /*6170*/  LOP3.LUT R71, R3.reuse, 0x590, RZ, 0xc0, !PT ;  /* 0x0000059003477812 */ /* 0x040fe200078ec0ff */
[----:B------:R-:W2:Y:S01]  /*6180*/  LDC.64 R54, c[0x0][0x8b0] ;  /* 0x00022c00ff367b82 */ /* 0x000ea20000000a00 */
[----:B------:R-:W-:Y:S01]  /*6190*/  LOP3.LUT R3, R3, 0x60, RZ, 0xc0, !PT ;  /* 0x0000006003037812 */ /* 0x000fe200078ec0ff */
[C---:B------:R-:W-:Y:S01]  /*61a0*/  IMAD.U32 R23, R66.reuse, 0x10000, RZ ;  /* 0x0001000042177824 */ /* 0x040fe200078e00ff */
[----:B------:R-:W-:Y:S01]  /*61b0*/  LOP3.LUT R71, R71, 0x200, R0, 0xf8, !PT ;  /* 0x0000020047477812 */ /* 0x000fe200078ef800 */
[----:B------:R-:W-:Y:S01]  /*61c0*/  IMAD.SHL.U32 R0, R61, 0x200000, RZ ;  /* 0x002000003d007824 */ /* 0x000fe200078e00ff */
[----:B------:R-:W-:Y:S01]  /*61d0*/  LOP3.LUT R4, R3, 0xc, R4, 0xf8, !PT ;  /* 0x0000000c03047812 */ /* 0x000fe200078ef804 */
[----:B------:R-:W-:Y:S01]  /*61e0*/  USHF.R.S32.HI UR55, URZ, 0x1f, UR5 ;  /* 0x0000001fff377899 */ /* 0x000fe20008011405 */
[----:B------:R-:W-:Y:S01]  /*61f0*/  LOP3.LUT R66, R66, 0x4, RZ, 0xc0, !PT ;  /* 0x0000000442427812 */ /* 0x000fe200078ec0ff */
[----:B------:R-:W3:Y:S01]  /*6200*/  LDC.64 R52, c[0x0][0x8a8] ;  /* 0x00022a00ff347b82 */ /* 0x000ee20000000a00 */
[----:B------:R-:W-:Y:S01]  /*6210*/  LOP3.LUT R0, R0, 0x200000, RZ, 0xc0, !PT ;  /* 0x0020000000007812 */ /* 0x000fe200078ec0ff */
[----:B------:R-:W-:Y:S01]  /*6220*/  ULEA.HI UR55, UR55, UR5, URZ, 0x6 ;  /* 0x0000000537377291 */ /* 0x000fe2000f8f30ff */
[----:B------:R-:W-:Y:S01]  /*6230*/  IADD3 R70, PT, PT, -R66, 0x2, RZ ;  /* 0x0000000242467810 */ /* 0x000fe20007ffe1ff */
[----:B------:R-:W-:Y:S01]  /*6240*/  IMAD.MOV.U32 R22, RZ, RZ, RZ ;  /* 0x000000ffff167224 */ /* 0x000fe200078e00ff */
[----:B------:R-:W-:-:S02]  /*6250*/  LOP3.LUT R71, R71, R4, RZ, 0xfc, !PT ;  /* 0x0000000447477212 */ /* 0x000fc400078efcff */
[----:B------:R-:W-:Y:S01]  /*6260*/  CS2R R68, SRZ ;  /* 0x0000000000447805 */ /* 0x000fe2000001ff00 */
[----:B-1----:R-:W-:Y:S01]  /*6270*/  ULEA UR52, UR4, UR52, 0x18 ;  /* 0x0000003404347291 */ /* 0x002fe2000f8ec0ff */
[----:B------:R-:W-:Y:S01]  /*6280*/  LOP3.LUT R23, R0, 0x400000, R23, 0xf8, !PT ;  /* 0x0040000000177812 */ /* 0x000fe200078ef817 */
[----:B------:R-:W1:Y:S01]  /*6290*/  LDCU UR4, c[0x0][0x370] ;  /* 0x00006e00ff0477ac */ /* 0x000e620008000800 */
[----:B------:R-:W-:Y:S02]  /*62a0*/  IMAD.MOV R67, RZ, RZ, -R67 ;  /* 0x000000ffff437224 */ /* 0x000fe400078e0a43 */
[----:B------:R-:W-:Y:S01]  /*62b0*/  IMAD.MOV R66, RZ, RZ, -R66 ;  /* 0x000000ffff427224 */ /* 0x000fe200078e0a42 */
[----:B------:R-:W-:Y:S01]  /*62c0*/  UMOV UR57, 0x1 ;  /* 0x0000000100397882 */ /* 0x000fe20000000000 */
[----:B------:R-:W-:Y:S01]  /*62d0*/  IMAD.SHL.U32 R70, R70, 0x10, RZ ;  /* 0x0000001046467824 */ /* 0x000fe200078e00ff */
[----:B------:R-:W-:Y:S01]  /*62e0*/  UMOV UR53, URZ ;  /* 0x000000ff00357c82 */ /* 0x000fe20008000000 */
[----:B------:R-:W4:Y:S01]  /*62f0*/  LDS R2, [UR52+0x110] ;  /* 0x00011034ff027984 */ /* 0x000f220008000800 */
[----:B------:R-:W2:Y:S01]  /*6300*/  LDCU UR45, c[0x0][0xb0c] ;  /* 0x00016180ff2d77ac */ /* 0x000ea20008000800 */
[----:B------:R-:W2:Y:S01]  /*6310*/  LDCU UR38, c[0x0][0xb30] ;  /* 0x00016600ff2677ac */ /* 0x000ea20008000800 */
[----:B------:R-:W2:Y:S01]  /*6320*/  LDCU.64 UR58, c[0x0][0x888] ;  /* 0x00011100ff3a77ac */ /* 0x000ea20008000a00 */
[----:B-1----:R-:W-:Y:S01]  /*6330*/  IMAD.U32 R62, RZ, RZ, UR4 ;  /* 0x00000004ff3e7e24 */ /* 0x002fe2000f8e00ff */
[----:B------:R-:W1:Y:S01]  /*6340*/  LDCU UR4, c[0x0][0x374] ;  /* 0x00006e80ff0477ac */ /* 0x000e620008000800 */
[----:B------:R-:W2:Y:S01]  /*6350*/  LDCU.64 UR46, c[0x0][0xb28] ;  /* 0x00016500ff2e77ac */ /* 0x000ea20008000a00 */
[----:B------:R-:W2:Y:S01]  /*6360*/  LDCU.128 UR60, c[0x0][0xb10] ;  /* 0x00016200ff3c77ac */ /* 0x000ea20008000c00 */
[----:B------:R-:W-:Y:S01]  /*6370*/  USHF.R.S32.HI UR55, URZ, 0x6, UR55 ;  /* 0x00000006ff377899 */ /* 0x000fe20008011437 */
[----:B------:R-:W-:Y:S01]  /*6380*/  UMOV UR56, URZ ;  /* 0x000000ff00387c82 */ /* 0x000fe20008000000 */
[----:B------:R-:W-:Y:S01]  /*6390*/  UMOV UR54, URZ ;  /* 0x000000ff00367c82 */ /* 0x000fe20008000000 */
[----:B-1----:R-:W-:Y:S01]  /*63a0*/  IMAD.U32 R73, RZ, RZ, UR4 ;  /* 0x00000004ff497e24 */ /* 0x002fe2000f8e00ff */
[----:B------:R-:W-:-:S06]  /*63b0*/  UIADD3 UR4, UPT, UPT, UR52, 0x200, URZ ;  /* 0x0000020034047890 */ /* 0x000fcc000fffe0ff */
[----:B------:R-:W-:Y:S01]  /*63c0*/  IMAD.U32 R0, RZ, RZ, UR4 ;  /* 0x00000004ff007e24 */ /* 0x000fe2000f8e00ff */
[----:B------:R-:W-:Y:S01]  /*63d0*/  LEA R71, R71, UR4, 0x2 ;  /* 0x0000000447477c11 */ /* 0x000fe2000f8e10ff */
[C---:B----4-:R-:W-:Y:S01]  /*63e0*/  VIADD R3, R2.reuse, 0x20 ;  /* 0x0000002002037836 */ /* 0x050fe20000000000 */
[----:B------:R-:W-:-:S04]  /*63f0*/  LOP3.LUT R2, R2, 0xffff, RZ, 0xc0, !PT ;  /* 0x0000ffff02027812 */ /* 0x000fc800078ec0ff */
[----:B------:R-:W-:-:S05]  /*6400*/  LOP3.LUT R3, R3, 0xffff, RZ, 0xc0, !PT ;  /* 0x0000ffff03037812 */ /* 0x000fca00078ec0ff */
[----:B--23--:R1:W-:Y:S02]  /*6410*/  STL.64 [R1], R2 ;  /* 0x0000000201007387 */ /* 0x00c3e40000100a00 */
.L_x_125:
[----:B-1----:R-:W-:Y:S04]  /*6420*/  SHF.L.U32 R3, R68, 0x1f, RZ ;  /* 0x0000001f44037819 */ /* 0x002fe800000006ff */
[----:B------:R-:W1:Y:S02]  /*6430*/  SYNCS.PHASECHK.TRANS64.TRYWAIT P0, [UR52+0xc0], R3 ;  /* 0x0000c003ff0075a7 */ /* 0x000e640008001134 */
[----:B-1----:R-:W-:Y:S05]  /*6440*/  @!P0 BRA `(.L_x_95) ;  /* 0x0000003000dc8947 */ /* 0x002fea0003800000 */
.L_x_175:
[----:B------:R-:W-:Y:S01]  /*6450*/  LEA R2, R22, UR48, 0x2 ;  /* 0x0000003016027c11 */ /* 0x000fe2000f8e10ff */
        /* <DEDUP_REMOVED lines=9> */
[----:B------:R-:W-:Y:S09]  /*64f0*/  UPRMT UR4, URZ, 0x654, UR4 ;  /* 0x00000654ff047896 */ /* 0x000ff20008000004 */
[----:B---3--:R-:W-:Y:S01]  /*6500*/  SYNCS.ARRIVE.TRANS64.RED.A1T0 RZ, [UR4], RZ ;  /* 0x000000ffffff79a7 */ /* 0x008fe20008100404 */
[----:B------:R-:W5:Y:S01]  /*6510*/  LDL R2, [R2] ;  /* 0x0000000002027983 */ /* 0x000f620000100800 */
[----:B--2---:R-:W-:Y:S11]  /*6520*/  LOP3.LUT P0, RZ, R58, 0x1, RZ, 0xc0, !PT ;  /* 0x000000013aff7812 */ /* 0x004ff6000780c0ff */
[----:B------:R-:W-:Y:S02]  /*6530*/  @!UPT UIADD3 URZ, UPT, UPT, URZ, URZ, URZ ;  /* 0x000000fffffff290 */ /* 0x000fe4000fffe0ff */
[----:B------:R-:W-:Y:S01]  /*6540*/  VOTEU.ANY UP0, P0 ;  /* 0x0000000000ff7886 */ /* 0x000fe20000000100 */
[----:B------:R-:W-:Y:S11]  /*6550*/  PLOP3.LUT P0, PT, PT, PT, UP0, 0x80, 0x8 ;  /* 0x000000000008781c */ /* 0x000ff60003f0f008 */
[----:B------:R-:W-:Y:S02]  /*6560*/  @!UPT UIADD3 URZ, UPT, UPT, URZ, URZ, URZ ;  /* 0x000000fffffff290 */ /* 0x000fe4000fffe0ff */
[----:B-1----:R-:W-:Y:S02]  /*6570*/  @P0 MOV R3, R56 ;  /* 0x0000003800030202 */ /* 0x002fe40000000f00 */
[----:B------:R-:W-:Y:S02]  /*6580*/  @P0 LOP3.LUT R0, R57, 0xffff, RZ, 0xc0, !PT ;  /* 0x0000ffff39000812 */ /* 0x000fe400078ec0ff */
[----:B------:R-:W-:Y:S01]  /*6590*/  @P0 R2UR UR5, R3 ;  /* 0x00000000030502ca */ /* 0x000fe200000e0000 */
[----:B------:R-:W-:Y:S01]  /*65a0*/  IMAD.U32 R3, RZ, RZ, UR55 ;  /* 0x00000037ff037e24 */ /* 0x000fe2000f8e00ff */
[----:B------:R-:W-:Y:S04]  /*65b0*/  @P0 R2UR UR4, R0 ;  /* 0x00000000000402ca */ /* 0x000fe800000e0000 */
[----:B------:R-:W-:Y:S07]  /*65c0*/  IABS R0, R3 ;  /* 0x0000000300007213 */ /* 0x000fee0000000000 */
[----:B------:R-:W-:Y:S02]  /*65d0*/  @UP0 UMOV UR37, UR5 ;  /* 0x0000000500250c82 */ /* 0x000fe40008000000 */
[----:B------:R-:W-:Y:S01]  /*65e0*/  @UP0 UMOV UR36, UR4 ;  /* 0x0000000400240c82 */ /* 0x000fe20008000000 */
[----:B------:R-:W-:Y:S05]  /*65f0*/  BRA.U !UP1, `(.L_x_96) ;  /* 0x0000000109d47547 */ /* 0x000fea000b800000 */
[----:B------:R-:W1:Y:S01]  /*6600*/  LDCU UR14, c[0x0][0xb20] ;  /* 0x00016400ff0e77ac */ /* 0x000e620008000800 */
[----:B------:R-:W-:Y:S02]  /*6610*/  R2UR UR15, R73 ;  /* 0x00000000490f72ca */ /* 0x000fe400000e0000 */
[----:B------:R-:W-:Y:S01]  /*6620*/  R2UR UR9, R62 ;  /* 0x000000003e0972ca */ /* 0x000fe200000e0000 */
[----:B------:R-:W-:Y:S02]  /*6630*/  UIMAD.WIDE.U32 UR10, UR36, UR63, URZ ;  /* 0x0000003f240a72a5 */ /* 0x000fe4000f8e00ff */
[----:B------:R-:W-:Y:S02]  /*6640*/  UISETP.NE.AND UP0, UPT, UR62, 0x1, UPT ;  /* 0x000000013e00788c */ /* 0x000fe4000bf05270 */
[----:B------:R-:W-:Y:S02]  /*6650*/  UISETP.NE.AND UP1, UPT, UR45, 0x1, UPT ;  /* 0x000000012d00788c */ /* 0x000fe4000bf25270 */
[----:B------:R-:W-:Y:S02]  /*6660*/  UISETP.NE.AND UP2, UPT, UR39, 0x1, UPT ;  /* 0x000000012700788c */ /* 0x000fe4000bf45270 */
[----:B------:R-:W-:Y:S02]  /*6670*/  UIMAD.WIDE.U32 UR12, UR37, UR60, URZ ;  /* 0x0000003c250c72a5 */ /* 0x000fe4000f8e00ff */
[----:B------:R-:W-:Y:S02]  /*6680*/  UIMAD.WIDE.U32 UR4, UR15, UR63, URZ ;  /* 0x0000003f0f0472a5 */ /* 0x000fe4000f8e00ff */
[----:B------:R-:W-:Y:S05]  /*6690*/  UIMAD.WIDE.U32 UR6, UR9, UR60, URZ ;  /* 0x0000003c090672a5 */ /* 0x000fea000f8e00ff */
[----:B------:R-:W-:Y:S02]  /*66a0*/  UMOV UR4, UR5 ;  /* 0x0000000500047c82 */ /* 0x000fe40008000000 */
[----:B-1----:R-:W-:Y:S01]  /*66b0*/  USHF.R.U32.HI UR8, URZ, UR14, UR4 ;  /* 0x0000000eff087299 */ /* 0x002fe20008011604 */
[----:B------:R-:W-:Y:S02]  /*66c0*/  UMOV UR6, UR11 ;  /* 0x0000000b00067c82 */ /* 0x000fe40008000000 */
[----:B------:R-:W-:Y:S02]  /*66d0*/  UMOV UR4, UR7 ;  /* 0x0000000700047c82 */ /* 0x000fe40008000000 */
[----:B------:R-:W-:Y:S02]  /*66e0*/  USHF.R.U32.HI UR5, URZ, UR61, UR4 ;  /* 0x0000003dff057299 */ /* 0x000fe40008011604 */
[----:B------:R-:W-:Y:S02]  /*66f0*/  USEL UR4, UR15, UR8, !UP0 ;  /* 0x000000080f047287 */ /* 0x000fe4000c000000 */
[----:B------:R-:W-:Y:S02]  /*6700*/  USHF.R.U32.HI UR8, URZ, UR14, UR6 ;  /* 0x0000000eff087299 */ /* 0x000fe40008011606 */
[----:B------:R-:W-:Y:S02]  /*6710*/  UIMAD.WIDE.U32 UR6, UR4, UR46, URZ ;  /* 0x0000002e040672a5 */ /* 0x000fe4000f8e00ff */
[----:B------:R-:W-:Y:S02]  /*6720*/  USEL UR9, UR9, UR5, !UP1 ;  /* 0x0000000509097287 */ /* 0x000fe4000c800000 */
[----:B------:R-:W-:Y:S02]  /*6730*/  USEL UR8, UR36, UR8, !UP0 ;  /* 0x0000000824087287 */ /* 0x000fe4000c000000 */
[----:B------:R-:W-:Y:S01]  /*6740*/  UIMAD.WIDE.U32 UR10, UR9, UR46, URZ ;  /* 0x0000002e090a72a5 */ /* 0x000fe2000f8e00ff */
[----:B------:R-:W-:Y:S01]  /*6750*/  UMOV UR6, UR7 ;  /* 0x0000000700067c82 */ /* 0x000fe20008000000 */
[----:B------:R-:W-:Y:S01]  /*6760*/  UMOV UR5, UR13 ;  /* 0x0000000d00057c82 */ /* 0x000fe20008000000 */
[----:B------:R-:W-:Y:S02]  /*6770*/  @UP2 USHF.R.U32.HI UR4, URZ, UR47, UR6 ;  /* 0x0000002fff042299 */ /* 0x000fe40008011606 */
[----:B------:R-:W-:Y:S02]  /*6780*/  USHF.R.U32.HI UR5, URZ, UR61, UR5 ;  /* 0x0000003dff057299 */ /* 0x000fe40008011605 */
[----:B------:R-:W-:Y:S02]  /*6790*/  UIMAD UR4, UR39, UR4, URZ ;  /* 0x00000004270472a4 */ /* 0x000fe4000f8e02ff */
[----:B------:R-:W-:Y:S02]  /*67a0*/  USEL UR5, UR37, UR5, !UP1 ;  /* 0x0000000525057287 */ /* 0x000fe4000c800000 */
[----:B------:R-:W-:Y:S01]  /*67b0*/  UISETP.GE.AND UP0, UPT, UR8, UR4, UPT ;  /* 0x000000040800728c */ /* 0x000fe2000bf06270 */
[----:B------:R-:W-:Y:S01]  /*67c0*/  UMOV UR6, UR11 ;  /* 0x0000000b00067c82 */ /* 0x000fe20008000000 */
[----:B------:R-:W-:Y:S02]  /*67d0*/  UIMAD.WIDE.U32 UR10, UR8, UR46, URZ ;  /* 0x0000002e080a72a5 */ /* 0x000fe4000f8e00ff */
[----:B------:R-:W-:Y:S04]  /*67e0*/  @UP2 USHF.R.U32.HI UR9, URZ, UR47, UR6 ;  /* 0x0000002fff092299 */ /* 0x000fe80008011606 */
[----:B------:R-:W-:Y:S01]  /*67f0*/  UIMAD UR6, UR39, UR9, URZ ;  /* 0x00000009270672a4 */ /* 0x000fe2000f8e02ff */
[----:B------:R-:W-:Y:S03]  /*6800*/  UMOV UR4, UR11 ;  /* 0x0000000b00047c82 */ /* 0x000fe60008000000 */
[----:B------:R-:W-:Y:S02]  /*6810*/  UISETP.GE.OR UP0, UPT, UR5, UR6, UP0 ;  /* 0x000000060500728c */ /* 0x000fe40008706670 */
[----:B------:R-:W-:Y:S02]  /*6820*/  USHF.R.U32.HI UR4, URZ, UR47, UR4 ;  /* 0x0000002fff047299 */ /* 0x000fe40008011604 */
[----:B------:R-:W-:Y:S02]  /*6830*/  UIMAD.WIDE.U32 UR6, UR5, UR46, URZ ;  /* 0x0000002e050672a5 */ /* 0x000fe4000f8e00ff */
[----:B------:R-:W-:Y:S02]  /*6840*/  USEL UR11, UR8, UR4, !UP2 ;  /* 0x00000004080b7287 */ /* 0x000fe4000d000000 */
[----:B------:R-:W-:Y:S02]  /*6850*/  UIADD3 UR6, UPT, UPT, -UR5, URZ, URZ ;  /* 0x000000ff05067290 */ /* 0x000fe4000fffe1ff */
[----:B------:R-:W-:Y:S02]  /*6860*/  UIADD3 UR10, UPT, UPT, -UR11, URZ, URZ ;  /* 0x000000ff0b0a7290 */ /* 0x000fe4000fffe1ff */
[----:B------:R-:W-:Y:S02]  /*6870*/  UIMAD UR6, UR45, UR6, UR37 ;  /* 0x000000062d0672a4 */ /* 0x000fe4000f8e0225 */
[----:B------:R-:W-:Y:S01]  /*6880*/  UIMAD UR10, UR39, UR10, UR8 ;  /* 0x0000000a270a72a4 */ /* 0x000fe2000f8e0208 */
[----:B------:R-:W-:Y:S01]  /*6890*/  @!UP0 UMOV UR4, UR7 ;  /* 0x0000000700048c82 */ /* 0x000fe20008000000 */
[----:B------:R-:W-:Y:S02]  /*68a0*/  UIADD3 UR7, UPT, UPT, -UR8, URZ, URZ ;  /* 0x000000ff08077290 */ /* 0x000fe4000fffe1ff */
[----:B------:R-:W-:Y:S04]  /*68b0*/  @!UP0 USHF.R.U32.HI UR4, URZ, UR47, UR4 ;  /* 0x0000002fff048299 */ /* 0x000fe80008011604 */
[----:B------:R-:W-:Y:S04]  /*68c0*/  @!UP0 USEL UR4, UR5, UR4, !UP2 ;  /* 0x0000000405048287 */ /* 0x000fe8000d000000 */
[----:B------:R-:W-:Y:S02]  /*68d0*/  @!UP0 UIMAD UR9, UR9, UR10, UR4 ;  /* 0x0000000a090982a4 */ /* 0x000fe4000f8e0204 */
[----:B------:R-:W-:Y:S02]  /*68e0*/  @!UP0 UIADD3 UR10, UPT, UPT, UR11, -UR4, URZ ;  /* 0x800000040b0a8290 */ /* 0x000fe4000fffe0ff */
[----:B------:R-:W-:Y:S02]  /*68f0*/  UIMAD UR4, UR62, UR7, UR36 ;  /* 0x000000073e0472a4 */ /* 0x000fe4000f8e0224 */
[----:B------:R-:W-:Y:S03]  /*6900*/  @!UP0 UIMAD UR8, UR10, UR39, UR5 ;  /* 0x000000270a0882a4 */ /* 0x000fe6000f8e0205 */
[----:B------:R-:W-:Y:S02]  /*6910*/  @!UP0 UMOV UR5, UR9 ;  /* 0x0000000900058c82 */ /* 0x000fe40008000000 */
[----:B------:R-:W-:Y:S02]  /*6920*/  UIMAD UR37, UR5, UR45, UR6 ;  /* 0x0000002d052572a4 */ /* 0x000fe4000f8e0206 */
[----:B------:R-:W-:Y:S11]  /*6930*/  UIMAD UR36, UR8, UR62, UR4 ;  /* 0x0000003e082472a4 */ /* 0x000ff6000f8e0204 */
[----:B------:R-:W-:Y:S01]  /*6940*/  @!UPT UIADD3 URZ, UPT, UPT, URZ, URZ, URZ ;  /* 0x000000fffffff290 */ /* 0x000fe2000fffe0ff */
.L_x_96:
[----:B------:R-:W1:Y:S01]  /*6950*/  LDCU UR16, c[0x0][0x388] ;  /* 0x00007100ff1077ac */ /* 0x000e620008000800 */
[----:B------:R-:W-:Y:S02]  /*6960*/  R2UR UR6, R0 ;  /* 0x00000000000672ca */ /* 0x000fe400000e0000 */
[----:B------:R-:W-:Y:S01]  /*6970*/  IABS R3, R3 ;  /* 0x0000000300037213 */ /* 0x000fe20000000000 */
[----:B------:R-:W-:Y:S01]  /*6980*/  USHF.L.U32 UR42, UR21, 0x6, URZ ;  /* 0x00000006152a7899 */ /* 0x000fe200080006ff */
[----:B------:R-:W-:Y:S03]  /*6990*/  R2UR UR11, R74 ;  /* 0x000000004a0b72ca */ /* 0x000fe600000e0000 */
[----:B------:R-:W-:Y:S05]  /*69a0*/  IMAD.MOV R3, RZ, RZ, -R3 ;  /* 0x000000ffff037224 */ /* 0x000fea00078e0a03 */
[----:B------:R-:W-:Y:S01]  /*69b0*/  R2UR UR9, R3 ;  /* 0x00000000030972ca */ /* 0x000fe200000e0000 */
[----:B------:R-:W2:Y:S10]  /*69c0*/  I2F.RP R5, UR6 ;  /* 0x0000000600057d06 */ /* 0x000eb40008209400 */
[----:B--2---:R-:W2:Y:S02]  /*69d0*/  MUFU.RCP R0, R5 ;  /* 0x0000000500007308 */ /* 0x004ea40000001000 */
[----:B--2---:R-:W-:Y:S08]  /*69e0*/  VIADD R4, R0, 0xffffffe ;  /* 0x0ffffffe00047836 */ /* 0x004ff00000000000 */
[----:B------:R-:W2:Y:S02]  /*69f0*/  F2I.FTZ.U32.TRUNC.NTZ R0, R4 ;  /* 0x0000000400007305 */ /* 0x000ea4000021f000 */
[----:B--2---:R-:W-:Y:S01]  /*6a00*/  R2UR UR5, R0 ;  /* 0x00000000000572ca */ /* 0x004fe200000e0000 */
[----:B------:R-:W-:Y:S05]  /*6a10*/  IMAD.U32 R0, RZ, RZ, UR19 ;  /* 0x00000013ff007e24 */ /* 0x000fea000f8e00ff */
[----:B------:R-:W-:Y:S04]  /*6a20*/  IABS R0, R0 ;  /* 0x0000000000007213 */ /* 0x000fe80000000000 */
[----:B------:R-:W-:Y:S01]  /*6a30*/  R2UR UR8, R0 ;  /* 0x00000000000872ca */ /* 0x000fe200000e0000 */
[----:B-1----:R-:W-:Y:S02]  /*6a40*/  IMAD.U32 R0, RZ, RZ, UR16 ;  /* 0x00000010ff007e24 */ /* 0x002fe4000f8e00ff */
[----:B------:R-:W-:Y:S03]  /*6a50*/  UIADD3 UR4, UPT, UPT, URZ, -UR5, URZ ;  /* 0x80000005ff047290 */ /* 0x000fe6000fffe0ff */
[----:B------:R-:W-:Y:S01]  /*6a60*/  IABS R5, R0 ;  /* 0x0000000000057213 */ /* 0x000fe20000000000 */
[----:B------:R-:W-:Y:S03]  /*6a70*/  UIMAD UR7, UR4, UR6, URZ ;  /* 0x00000006040772a4 */ /* 0x000fe6000f8e02ff */
[----:B------:R-:W-:Y:S01]  /*6a80*/  UMOV UR4, URZ ;  /* 0x000000ff00047c82 */ /* 0x000fe20008000000 */
[----:B------:R-:W1:Y:S01]  /*6a90*/  I2F.RP R0, R5 ;  /* 0x0000000500007306 */ /* 0x000e620000209400 */
[----:B------:R-:W-:Y:S07]  /*6aa0*/  UIMAD.WIDE.U32 UR4, UR5, UR7, UR4 ;  /* 0x00000007050472a5 */ /* 0x000fee000f8e0004 */
[----:B------:R-:W-:Y:S02]  /*6ab0*/  UMOV UR4, UR5 ;  /* 0x0000000500047c82 */ /* 0x000fe40008000000 */
[----:B------:R-:W-:Y:S01]  /*6ac0*/  UIMAD.WIDE.U32 UR4, UR4, UR8, URZ ;  /* 0x00000008040472a5 */ /* 0x000fe2000f8e00ff */
[----:B-1----:R-:W1:Y:S06]  /*6ad0*/  MUFU.RCP R0, R0 ;  /* 0x0000000000007308 */ /* 0x002e6c0000001000 */
[----:B------:R-:W-:Y:S02]  /*6ae0*/  UMOV UR43, UR5 ;  /* 0x00000005002b7c82 */ /* 0x000fe40008000000 */
[----:B------:R-:W-:Y:S04]  /*6af0*/  UIMAD UR4, UR43, UR9, UR8 ;  /* 0x000000092b0472a4 */ /* 0x000fe8000f8e0208 */
[----:B------:R-:W-:Y:S01]  /*6b00*/  UISETP.GT.U32.AND UP0, UPT, UR6, UR4, UPT ;  /* 0x000000040600728c */ /* 0x000fe2000bf04070 */
[----:B-1----:R-:W-:Y:S10]  /*6b10*/  IADD3 R6, PT, PT, R0, 0xffffffe, RZ ;  /* 0x0ffffffe00067810 */ /* 0x002ff40007ffe0ff */
[----:B------:R-:W-:Y:S02]  /*6b20*/  @!UP0 UIADD3 UR4, UPT, UPT, UR4, -UR6, URZ ;  /* 0x8000000604048290 */ /* 0x000fe4000fffe0ff */
[----:B------:R-:W-:Y:S01]  /*6b30*/  @!UP0 UIADD3 UR43, UPT, UPT, UR43, 0x1, URZ ;  /* 0x000000012b2b8890 */ /* 0x000fe2000fffe0ff */
[----:B------:R-:W1:Y:S01]  /*6b40*/  F2I.FTZ.U32.TRUNC.NTZ R7, R6 ;  /* 0x0000000600077305 */ /* 0x000e62000021f000 */
[----:B------:R-:W-:Y:S02]  /*6b50*/  UISETP.GE.U32.AND UP2, UPT, UR4, UR6, UPT ;  /* 0x000000060400728c */ /* 0x000fe4000bf46070 */
[----:B------:R-:W-:Y:S02]  /*6b60*/  ULOP3.LUT UR4, UR19, UR55, URZ, 0x3c, !UPT ;  /* 0x0000003713047292 */ /* 0x000fe4000f8e3cff */
[----:B------:R-:W-:Y:S02]  /*6b70*/  UISETP.NE.AND UP0, UPT, UR55, URZ, UPT ;  /* 0x000000ff3700728c */ /* 0x000fe4000bf05270 */
[----:B------:R-:W-:Y:S05]  /*6b80*/  UISETP.GE.AND UP1, UPT, UR4, URZ, UPT ;  /* 0x000000ff0400728c */ /* 0x000fea000bf26270 */
[----:B------:R-:W-:Y:S01]  /*6b90*/  @UP2 UIADD3 UR43, UPT, UPT, UR43, 0x1, URZ ;  /* 0x000000012b2b2890 */ /* 0x000fe2000fffe0ff */
[--C-:B-1----:R-:W-:Y:S02]  /*6ba0*/  IMAD.MOV R4, RZ, RZ, -R7.reuse ;  /* 0x000000ffff047224 */ /* 0x102fe400078e0a07 */
[----:B------:R-:W-:Y:S03]  /*6bb0*/  IMAD.MOV.U32 R6, RZ, RZ, RZ ;  /* 0x000000ffff067224 */ /* 0x000fe600078e00ff */
[----:B------:R-:W-:Y:S01]  /*6bc0*/  @!UP1 UIADD3 UR43, UPT, UPT, -UR43, URZ, URZ ;  /* 0x000000ff2b2b9290 */ /* 0x000fe2000fffe1ff */
[----:B------:R-:W-:Y:S01]  /*6bd0*/  IMAD R3, R4, R5, RZ ;  /* 0x0000000504037224 */ /* 0x000fe200078e02ff */
[----:B------:R-:W-:Y:S02]  /*6be0*/  UISETP.NE.AND UP1, UPT, UR38, 0x1, UPT ;  /* 0x000000012600788c */ /* 0x000fe4000bf25270 */
[----:B------:R-:W-:Y:S01]  /*6bf0*/  @!UP0 ULOP3.LUT UR43, URZ, UR55, URZ, 0x33, !UPT ;  /* 0x00000037ff2b8292 */ /* 0x000fe2000f8e33ff */
[----:B------:R-:W-:Y:S05]  /*6c00*/  IMAD.HI.U32 R7, R7, R3, R6 ;  /* 0x0000000307077227 */ /* 0x000fea00078e0006 */
[----:B------:R-:W-:Y:S03]  /*6c10*/  IMAD.U32 R0, RZ, RZ, UR43 ;  /* 0x0000002bff007e24 */ /* 0x000fe6000f8e00ff */
[----:B------:R-:W1:Y:S02]  /*6c20*/  @!UP1 LDCU.128 UR12, c[0x0][0xb10] ;  /* 0x00016200ff0c97ac */ /* 0x000e640008000c00 */
[----:B------:R-:W-:Y:S05]  /*6c30*/  IABS R0, R0 ;  /* 0x0000000000007213 */ /* 0x000fea0000000000 */
[----:B------:R-:W-:Y:S01]  /*6c40*/  IMAD.HI.U32 R7, R7, R0, RZ ;  /* 0x0000000007077227 */ /* 0x000fe200078e00ff */
[----:B------:R-:W2:Y:S01]  /*6c50*/  @!UP1 LDCU UR5, c[0x0][0xb0c] ;  /* 0x00016180ff0597ac */ /* 0x000ea20008000800 */
[----:B------:R-:W3:Y:S03]  /*6c60*/  @!UP1 LDCU UR10, c[0x0][0xb20] ;  /* 0x00016400ff0a97ac */ /* 0x000ee60008000800 */
[----:B------:R-:W-:Y:S01]  /*6c70*/  IADD3 R3, PT, PT, -R7, RZ, RZ ;  /* 0x000000ff07037210 */ /* 0x000fe20007ffe1ff */
[----:B-1----:R-:W-:Y:S04]  /*6c80*/  UIMAD.WIDE.U32 UR8, UR37, UR12, URZ ;  /* 0x0000000c250872a5 */ /* 0x002fe8000f8e00ff */
[C---:B------:R-:W-:Y:S01]  /*6c90*/  IMAD R0, R5.reuse, R3, R0 ;  /* 0x0000000305007224 */ /* 0x040fe200078e0200 */
[----:B------:R-:W-:Y:S02]  /*6ca0*/  UIMAD.WIDE.U32 UR6, UR36, UR15, URZ ;  /* 0x0000000f240672a5 */ /* 0x000fe4000f8e00ff */
[----:B------:R-:W-:Y:S02]  /*6cb0*/  ULOP3.LUT UR8, UR43, UR16, URZ, 0x3c, !UPT ;  /* 0x000000102b087292 */ /* 0x000fe4000f8e3cff */
[----:B------:R-:W-:Y:S01]  /*6cc0*/  @!UP1 UISETP.NE.AND UP2, UPT, UR14, 0x1, UPT ;  /* 0x000000010e00988c */ /* 0x000fe2000bf45270 */
[----:B------:R-:W-:Y:S01]  /*6cd0*/  ISETP.GT.U32.AND P1, PT, R5, R0, PT ;  /* 0x000000000500720c */ /* 0x000fe20003f24070 */
[----:B--2---:R-:W-:Y:S01]  /*6ce0*/  @!UP1 UISETP.NE.AND UP0, UPT, UR5, 0x1, UPT ;  /* 0x000000010500988c */ /* 0x004fe2000bf05270 */
[----:B------:R-:W-:Y:S01]  /*6cf0*/  @!UP1 UMOV UR4, UR9 ;  /* 0x0000000900049c82 */ /* 0x000fe20008000000 */
[----:B------:R-:W-:Y:S01]  /*6d00*/  @!UP1 UMOV UR6, UR7 ;  /* 0x0000000700069c82 */ /* 0x000fe20008000000 */
[----:B------:R-:W-:Y:S02]  /*6d10*/  @!UP1 USHF.R.U32.HI UR4, URZ, UR13, UR4 ;  /* 0x0000000dff049299 */ /* 0x000fe40008011604 */
[----:B---3--:R-:W-:Y:S02]  /*6d20*/  @!UP1 USHF.R.U32.HI UR6, URZ, UR10, UR6 ;  /* 0x0000000aff069299 */ /* 0x008fe40008011606 */
[----:B------:R-:W-:Y:S02]  /*6d30*/  @!UP1 USEL UR7, UR37, UR4, !UP0 ;  /* 0x0000000425079287 */ /* 0x000fe4000c000000 */
[----:B------:R-:W-:Y:S02]  /*6d40*/  UISETP.GE.AND UP0, UPT, UR8, URZ, UPT ;  /* 0x000000ff0800728c */ /* 0x000fe4000bf06270 */
[----:B------:R-:W-:Y:S01]  /*6d50*/  @!UP1 USEL UR6, UR36, UR6, !UP2 ;  /* 0x0000000624069287 */ /* 0x000fe2000d000000 */
[----:B------:R-:W-:Y:S01]  /*6d60*/  @!P1 IMAD.IADD R0, R0, 0x1, -R5 ;  /* 0x0000000100009824 */ /* 0x000fe200078e0a05 */
[----:B------:R-:W-:Y:S01]  /*6d70*/  UISETP.NE.AND UP2, UPT, UR16, URZ, UPT ;  /* 0x000000ff1000728c */ /* 0x000fe2000bf45270 */
[----:B------:R-:W-:Y:S01]  /*6d80*/  @!P1 VIADD R7, R7, 0x1 ;  /* 0x0000000107079836 */ /* 0x000fe20000000000 */
[----:B------:R-:W-:Y:S02]  /*6d90*/  @!UP1 UIADD3 UR4, UPT, UPT, -UR7, UR6, URZ ;  /* 0x0000000607049290 */ /* 0x000fe4000fffe1ff */
[----:B------:R-:W-:Y:S01]  /*6da0*/  @!UP1 UIADD3 UR6, UPT, UPT, UR7, -UR6, URZ ;  /* 0x8000000607069290 */ /* 0x000fe2000fffe0ff */
[----:B------:R-:W-:Y:S01]  /*6db0*/  ISETP.GE.U32.AND P2, PT, R0, R5, PT ;  /* 0x000000050000720c */ /* 0x000fe20003f46070 */
[----:B------:R-:W-:Y:S01]  /*6dc0*/  @!UP1 UIMAD UR37, UR4, UR5, UR37 ;  /* 0x00000005042592a4 */ /* 0x000fe2000f8e0225 */
[----:B------:R-:W-:Y:S01]  /*6dd0*/  @P0 SHF.R.U32.HI R0, RZ, 0x10, R57 ;  /* 0x00000010ff000819 */ /* 0x000fe20000011639 */
[----:B------:R-:W-:Y:S02]  /*6de0*/  UIADD3 UR4, UPT, UPT, -UR43, URZ, URZ ;  /* 0x000000ff2b047290 */ /* 0x000fe4000fffe1ff */
[----:B------:R-:W-:Y:S01]  /*6df0*/  @!UP1 UIMAD UR36, UR6, UR14, UR36 ;  /* 0x0000000e062492a4 */ /* 0x000fe2000f8e0224 */
[----:B------:R-:W-:Y:S01]  /*6e00*/  @P0 R2UR UR11, R0 ;  /* 0x00000000000b02ca */ /* 0x000fe200000e0000 */
[----:B------:R-:W-:Y:S04]  /*6e10*/  UIMAD UR5, UR55, UR4, UR19 ;  /* 0x00000004370572a4 */ /* 0x000fe8000f8e0213 */
[----:B------:R-:W-:Y:S02]  /*6e20*/  USHF.L.U32 UR51, UR5, 0x6, URZ ;  /* 0x0000000605337899 */ /* 0x000fe400080006ff */
[----:B------:R-:W-:Y:S04]  /*6e30*/  @P2 IADD3 R7, PT, PT, R7, 0x1, RZ ;  /* 0x0000000107072810 */ /* 0x000fe80007ffe0ff */
[----:B------:R-:W-:Y:S02]  /*6e40*/  R2UR UR44, R7 ;  /* 0x00000000072c72ca */ /* 0x000fe400000e0000 */
[----:B------:R-:W-:Y:S01]  /*6e50*/  IMAD.U32 R74, RZ, RZ, UR11 ;  /* 0x0000000bff4a7e24 */ /* 0x000fe2000f8e00ff */
[----:B------:R-:W-:Y:S10]  /*6e60*/  UIADD3 UR11, UPT, UPT, UR52, 0x200, URZ ;  /* 0x00000200340b7890 */ /* 0x000ff4000fffe0ff */
[----:B------:R-:W-:Y:S02]  /*6e70*/  @!UP0 UIADD3 UR44, UPT, UPT, -UR44, URZ, URZ ;  /* 0x000000ff2c2c8290 */ /* 0x000fe4000fffe1ff */
[----:B------:R-:W-:Y:S02]  /*6e80*/  ULOP3.LUT UP0, URZ, UR11, 0x1b0, URZ, 0xc0, !UPT ;  /* 0x000001b00bff7892 */ /* 0x000fe4000f80c0ff */
[----:B------:R-:W-:Y:S04]  /*6e90*/  @!UP2 ULOP3.LUT UR44, URZ, UR16, URZ, 0x33, !UPT ;  /* 0x00000010ff2ca292 */ /* 0x000fe8000f8e33ff */
[----:B------:R-:W-:Y:S04]  /*6ea0*/  UIADD3 UR4, UPT, UPT, -UR44, URZ, URZ ;  /* 0x000000ff2c047290 */ /* 0x000fe8000fffe1ff */
[----:B------:R-:W-:Y:S01]  /*6eb0*/  UIMAD UR43, UR16, UR4, UR43 ;  /* 0x00000004102b72a4 */ /* 0x000fe2000f8e022b */
[----:B------:R-:W-:Y:S11]  /*6ec0*/  BRA.U !UP0, `(.L_x_97) ;  /* 0x00000001087c7547 */ /* 0x000ff6000b800000 */
[----:B------:R-:W1:Y:S01]  /*6ed0*/  LDCU.64 UR8, c[0x4][0x80] ;  /* 0x01001000ff0877ac */ /* 0x000e620008000a00 */
[----:B------:R-:W-:Y:S01]  /*6ee0*/  MOV R16, 0x0 ;  /* 0x0000000000107802 */ /* 0x000fe20000000f00 */
[----:B------:R-:W-:Y:S02]  /*6ef0*/  HFMA2 R12, -RZ, RZ, 0, 5.9604644775390625e-08 ;  /* 0x00000001ff0c7431 */ /* 0x000fe400000001ff */
[----:B------:R-:W-:Y:S01]  /*6f00*/  IMAD.MOV.U32 R8, RZ, RZ, 0x70 ;  /* 0x00000070ff087424 */ /* 0x000fe200078e00ff */
[----:B------:R2:W3:Y:S01]  /*6f10*/  LDC.64 R14, c[0x4][R16] ;  /* 0x01000000100e7b82 */ /* 0x0004e20000000a00 */
[----:B------:R-:W4:Y:S01]  /*6f20*/  LDCU.64 UR6, c[0x4][0x88] ;  /* 0x01001100ff0677ac */ /* 0x000f220008000a00 */
[----:B------:R-:W-:Y:S01]  /*6f30*/  IMAD.MOV.U32 R13, RZ, RZ, RZ ;  /* 0x000000ffff0d7224 */ /* 0x000fe200078e00ff */
[----:B------:R-:W2:Y:S01]  /*6f40*/  LDCU.64 UR4, c[0x4][0x8] ;  /* 0x01000100ff0477ac */ /* 0x000ea20008000a00 */
[----:B-1----:R-:W-:Y:S01]  /*6f50*/  MOV R5, UR9 ;  /* 0x0000000900057c02 */ /* 0x002fe20008000f00 */
[----:B------:R-:W-:Y:S01]  /*6f60*/  IMAD.U32 R4, RZ, RZ, UR8 ;  /* 0x00000008ff047e24 */ /* 0x000fe2000f8e00ff */
[----:B----4-:R-:W-:Y:S01]  /*6f70*/  MOV R7, UR7 ;  /* 0x0000000700077c02 */ /* 0x010fe20008000f00 */
[----:B------:R-:W-:Y:S01]  /*6f80*/  IMAD.U32 R6, RZ, RZ, UR6 ;  /* 0x00000006ff067e24 */ /* 0x000fe2000f8e00ff */
[----:B--2---:R-:W-:Y:S01]  /*6f90*/  MOV R11, UR5 ;  /* 0x00000005000b7c02 */ /* 0x004fe20008000f00 */
[----:B------:R-:W-:Y:S02]  /*6fa0*/  IMAD.U32 R10, RZ, RZ, UR4 ;  /* 0x00000004ff0a7e24 */ /* 0x000fe4000f8e00ff */
[----:B------:R-:W-:Y:S07]  /*6fb0*/  LEPC R20, `(.L_x_98) ;  /* 0x000000001014794e */ /* 0x000fee0000000000 */
[----:B---3-5:R-:W-:Y:S05]  /*6fc0*/  CALL.ABS.NOINC R14 ;  /* 0x000000000e007343 */ /* 0x028fea0003c00000 */
.L_x_98:
[----:B------:R-:W1:Y:S01]  /*6fd0*/  LDCU.64 UR8, c[0x4][0x80] ;  /* 0x01001000ff0877ac */ /* 0x000e620008000a00 */
[----:B------:R-:W2:Y:S01]  /*6fe0*/  LDC.64 R16, c[0x4][R16] ;  /* 0x0100000010107b82 */ /* 0x000ea20000000a00 */
[----:B------:R-:W-:Y:S02]  /*6ff0*/  HFMA2 R12, -RZ, RZ, 0, 5.9604644775390625e-08 ;  /* 0x00000001ff0c7431 */ /* 0x000fe400000001ff */
[----:B------:R-:W-:Y:S02]  /*7000*/  IMAD.MOV.U32 R8, RZ, RZ, 0x70 ;  /* 0x00000070ff087424 */ /* 0x000fe400078e00ff */
[----:B------:R-:W-:Y:S01]  /*7010*/  IMAD.MOV.U32 R13, RZ, RZ, RZ ;  /* 0x000000ffff0d7224 */ /* 0x000fe200078e00ff */
[----:B------:R-:W3:Y:S01]  /*7020*/  LDCU.64 UR6, c[0x4][0x88] ;  /* 0x01001100ff0677ac */ /* 0x000ee20008000a00 */
[----:B------:R-:W4:Y:S01]  /*7030*/  LDCU.64 UR4, c[0x4][0x8] ;  /* 0x01000100ff0477ac */ /* 0x000f220008000a00 */
[----:B-1----:R-:W-:Y:S02]  /*7040*/  MOV R4, UR8 ;  /* 0x0000000800047c02 */ /* 0x002fe40008000f00 */
[----:B------:R-:W-:Y:S02]  /*7050*/  MOV R5, UR9 ;  /* 0x0000000900057c02 */ /* 0x000fe40008000f00 */
[----:B---3--:R-:W-:Y:S01]  /*7060*/  MOV R7, UR7 ;  /* 0x0000000700077c02 */ /* 0x008fe20008000f00 */
[----:B------:R-:W-:Y:S01]  /*7070*/  IMAD.U32 R6, RZ, RZ, UR6 ;  /* 0x00000006ff067e24 */ /* 0x000fe2000f8e00ff */
[----:B----4-:R-:W-:Y:S01]  /*7080*/  MOV R11, UR5 ;  /* 0x00000005000b7c02 */ /* 0x010fe20008000f00 */
[----:B------:R-:W-:Y:S02]  /*7090*/  IMAD.U32 R10, RZ, RZ, UR4 ;  /* 0x00000004ff0a7e24 */ /* 0x000fe4000f8e00ff */
[----:B------:R-:W-:Y:S07]  /*70a0*/  LEPC R20, `(.L_x_97) ;  /* 0x000000001014794e */ /* 0x000fee0000000000 */
[----:B--2---:R-:W-:Y:S05]  /*70b0*/  CALL.ABS.NOINC R16 ;  /* 0x0000000010007343 */ /* 0x004fea0003c00000 */
.L_x_97:
[----:B------:R-:W-:Y:S02]  /*70c0*/  R2UR UR4, R65 ;  /* 0x00000000410472ca */ /* 0x000fe400000e0000 */
[----:B------:R-:W-:Y:S02]  /*70d0*/  ISETP.NE.U32.AND P3, PT, R54, RZ, PT ;  /* 0x000000ff3600720c */ /* 0x000fe40003f65070 */
[----:B------:R-:W-:Y:S02]  /*70e0*/  ISETP.NE.U32.AND P2, PT, RZ, UR58, PT ;  /* 0x0000003aff007c0c */ /* 0x000fe4000bf45070 */
[----:B------:R-:W-:Y:S02]  /*70f0*/  ISETP.NE.AND.EX P3, PT, R55, RZ, PT, P3 ;  /* 0x000000ff3700720c */ /* 0x000fe40003f65330 */
[----:B------:R-:W-:Y:S05]  /*7100*/  ISETP.NE.AND.EX P2, PT, RZ, UR59, PT, P2 ;  /* 0x0000003bff007c0c */ /* 0x000fea000bf45320 */
[----:B------:R-:W-:Y:S01]  /*7110*/  UISETP.NE.AND UP2, UPT, UR4, URZ, UPT ;  /* 0x000000ff0400728c */ /* 0x000fe2000bf45270 */
[----:B------:R-:W1:Y:S05]  /*7120*/  LDCU.64 UR4, c[0x0][0x890] ;  /* 0x00011200ff0477ac */ /* 0x000e6a0008000a00 */
[----:B------:R-:W-:Y:S04]  /*7130*/  PLOP3.LUT P4, PT, PT, PT, UP2, 0x80, 0x8 ;  /* 0x000000000008781c */ /* 0x000fe80003f8f028 */
[----:B------:R-:W-:Y:S01]  /*7140*/  P2R R77, PR, RZ, 0x10 ;  /* 0x00000010ff4d7803 */ /* 0x000fe20000000000 */
[----:B-1----:R-:W-:Y:S04]  /*7150*/  UISETP.NE.U32.AND UP0, UPT, UR4, URZ, UPT ;  /* 0x000000ff0400728c */ /* 0x002fe8000bf05070 */
[----:B------:R-:W-:Y:S02]  /*7160*/  UISETP.NE.AND.EX UP1, UPT, UR5, URZ, UPT, UP0 ;  /* 0x000000ff0500728c */ /* 0x000fe4000bf25300 */
[----:B------:R-:W-:Y:S02]  /*7170*/  UPLOP3.LUT UP0, UPT, UPT, UPT, UPT, 0x40, 0x4 ;  /* 0x000000000004789c */ /* 0x000fe40003f0e870 */
[----:B------:R-:W-:Y:S06]  /*7180*/  @UP2 UPLOP3.LUT UP0, UPT, UPT, UPT, UP1, 0x80, 0x8 ;  /* 0x000000000008289c */ /* 0x000fec0003f0f010 */
[----:B------:R-:W-:Y:S01]  /*7190*/  PLOP3.LUT P0, PT, PT, PT, UP0, 0x80, 0x8 ;  /* 0x000000000008781c */ /* 0x000fe20003f0f008 */
[----:B------:R-:W-:Y:S01]  /*71a0*/  @!UPT UIADD3 URZ, UPT, UPT, URZ, URZ, URZ ;  /* 0x000000fffffff290 */ /* 0x000fe2000fffe0ff */
[----:B------:R-:W-:Y:S11]  /*71b0*/  BRA.U !UP1, `(.L_x_99) ;  /* 0x00000001093c7547 */ /* 0x000ff6000b800000 */
[----:B------:R-:W-:Y:S01]  /*71c0*/  UISETP.NE.U32.AND UP0, UPT, UR58, URZ, UPT ;  /* 0x000000ff3a00728c */ /* 0x000fe2000bf05070 */
[----:B------:R-:W-:Y:S01]  /*71d0*/  HFMA2 R0, -RZ, RZ, 0, 5.9604644775390625e-08 ;  /* 0x00000001ff007431 */ /* 0x000fe200000001ff */
[----:B------:R-:W1:Y:S01]  /*71e0*/  LDCU.64 UR8, c[0x0][0x358] ;  /* 0x00006b00ff0877ac */ /* 0x000e620008000a00 */
[----:B------:R-:W-:Y:S01]  /*71f0*/  IMAD.MOV.U32 R60, RZ, RZ, 0x1 ;  /* 0x00000001ff3c7424 */ /* 0x000fe200078e00ff */
[----:B------:R-:W-:Y:S06]  /*7200*/  UISETP.NE.AND.EX UP0, UPT, UR59, URZ, UPT, UP0 ;  /* 0x000000ff3b00728c */ /* 0x000fec000bf05300 */
        /* <DEDUP_REMOVED lines=9> */
[----:B-12---:R-:W-:Y:S02]  /*72a0*/  @!P1 IMAD.U32 R27, RZ, RZ, UR4 ;  /* 0x00000004ff1b9e24 */ /* 0x006fe4000f8e00ff */
.L_x_99:
[----:B------:R-:W-:Y:S05]  /*72b0*/  @!P3 BRA `(.L_x_100) ;  /* 0x000000000024b947 */ /* 0x000fea0003800000 */
[----:B------:R-:W-:Y:S01]  /*72c0*/  ISETP.NE.U32.AND P1, PT, R52, RZ, PT ;  /* 0x000000ff3400720c */ /* 0x000fe20003f25070 */
[----:B------:R-:W1:Y:S03]  /*72d0*/  LDCU.64 UR4, c[0x0][0x358] ;  /* 0x00006b00ff0477ac */ /* 0x000e660008000a00 */
[----:B------:R-:W-:Y:S11]  /*72e0*/  ISETP.NE.AND.EX P1, PT, R53, RZ, PT, P1 ;  /* 0x000000ff3500720c */ /* 0x000ff60003f25310 */
[----:B------:R-:W-:Y:S02]  /*72f0*/  @!UPT UIADD3 URZ, UPT, UPT, URZ, URZ, URZ ;  /* 0x000000fffffff290 */ /* 0x000fe4000fffe0ff */
[----:B------:R-:W2:Y:S01]  /*7300*/  @P1 LDC.64 R4, c[0x0][0x8a8] ;  /* 0x00022a00ff041b82 */ /* 0x000ea20000000a00 */
[----:B------:R-:W-:Y:S04]  /*7310*/  @P1 IMAD R0, R54, UR49, RZ ;  /* 0x0000003136001c24 */ /* 0x000fe8000f8e02ff */
[----:B--2---:R-:W-:Y:S05]  /*7320*/  @P1 IMAD.WIDE R4, R0, 0x4, R4 ;  /* 0x0000000400041825 */ /* 0x004fea00078e0204 */
[----:B-1---5:R1:W5:Y:S02]  /*7330*/  @P1 LDG.E R24, desc[UR4][R4.64] ;  /* 0x0000000404181981 */ /* 0x022364000c1e1900 */
[----:B-1----:R-:W2:Y:S02]  /*7340*/  @!P1 LDC R24, c[0x0][0x8a0] ;  /* 0x00022800ff189b82 */ /* 0x002ea40000000800 */
.L_x_100:
[----:B-----5:R-:W-:Y:S01]  /*7350*/  FSETP.NEU.AND P1, PT, R27, RZ, PT ;  /* 0x000000ff1b00720b */ /* 0x020fe20003f2d000 */
[----:B------:R-:W-:Y:S01]  /*7360*/  ULOP3.LUT UR4, UR57, 0x1, URZ, 0x3c, !UPT ;  /* 0x0000000139047892 */ /* 0x000fe2000f8e3cff */
[----:B------:R-:W-:Y:S01]  /*7370*/  SEL R4, RZ, 0xffffffff, P2 ;  /* 0xffffffffff047807 */ /* 0x000fe20001000000 */
[----:B------:R-:W-:Y:S01]  /*7380*/  IMAD.U32 R6, RZ, RZ, UR53 ;  /* 0x00000035ff067e24 */ /* 0x000fe2000f8e00ff */
[----:B------:R-:W-:Y:S01]  /*7390*/  @P4 LOP3.LUT P2, RZ, R60, 0xff, RZ, 0xc0, !PT ;  /* 0x000000ff3cff4812 */ /* 0x000fe2000784c0ff */
[----:B------:R-:W-:Y:S01]  /*73a0*/  IMAD.U32 R84, RZ, RZ, UR53 ;  /* 0x00000035ff547e24 */ /* 0x000fe2000f8e00ff */
[----:B------:R-:W-:Y:S01]  /*73b0*/  @P4 SEL R7, RZ, 0xffffffff, P1 ;  /* 0xffffffffff074807 */ /* 0x000fe20000800000 */
[----:B------:R-:W-:Y:S01]  /*73c0*/  IMAD.U32 R32, RZ, RZ, UR4 ;  /* 0x00000004ff207e24 */ /* 0x000fe2000f8e00ff */
[----:B------:R-:W-:Y:S01]  /*73d0*/  LEA R0, R6, UR52, 0x3 ;  /* 0x0000003406007c11 */ /* 0x000fe2000f8e18ff */
[----:B------:R-:W-:Y:S01]  /*73e0*/  IMAD.SHL.U32 R84, R84, 0x2000, RZ ;  /* 0x0000200054547824 */ /* 0x000fe200078e00ff */
[----:B------:R-:W-:Y:S01]  /*73f0*/  @P0 SEL R7, R4, R7, !P2 ;  /* 0x0000000704070207 */ /* 0x000fe20005000000 */
[----:B------:R-:W-:Y:S01]  /*7400*/  IMAD.SHL.U32 R80, R67, 0x10, RZ ;  /* 0x0000001043507824 */ /* 0x000fe200078e00ff */
[----:B------:R-:W-:Y:S01]  /*7410*/  LEA R78, R22, UR52, 0x3 ;  /* 0x00000034164e7c11 */ /* 0x000fe2000f8e18ff */
[----:B------:R-:W-:Y:S01]  /*7420*/  IMAD.IADD R82, R71, 0x1, R84 ;  /* 0x0000000147527824 */ /* 0x000fe200078e0254 */
[----:B------:R-:W-:Y:S01]  /*7430*/  @P4 LOP3.LUT R76, R7, 0x1, RZ, 0xc0, !PT ;  /* 0x00000001074c4812 */ /* 0x000fe200078ec0ff */
[----:B------:R-:W-:Y:S01]  /*7440*/  IMAD.SHL.U32 R79, R66, 0x10, RZ ;  /* 0x00000010424f7824 */ /* 0x000fe200078e00ff */
[----:B------:R-:W-:Y:S01]  /*7450*/  SHF.L.U32 R3, R69, 0x1f, RZ ;  /* 0x0000001f45037819 */ /* 0x000fe200000006ff */
[----:B------:R-:W-:Y:S01]  /*7460*/  IMAD.IADD R81, R82, 0x1, R80 ;  /* 0x0000000152517824 */ /* 0x000fe200078e0250 */
[----:B------:R-:W-:Y:S01]  /*7470*/  ISETP.NE.U32.OR P5, PT, R76, 0x1, !P4 ;  /* 0x000000014c00780c */ /* 0x000fe200067a5470 */
[----:B------:R-:W-:Y:S01]  /*7480*/  BSSY B1, `(.L_x_101) ;  /* 0x0000032000017945 */ /* 0x000fe20003800000 */
[----:B------:R-:W-:Y:S01]  /*7490*/  PLOP3.LUT P0, PT, PT, PT, UP1, 0x80, 0x8 ;  /* 0x000000000008781c */ /* 0x000fe20003f0f018 */
[----:B------:R-:W-:Y:S01]  /*74a0*/  IMAD.MOV.U32 R83, RZ, RZ, 0x1 ;  /* 0x00000001ff537424 */ /* 0x000fe200078e00ff */
[----:B------:R-:W-:Y:S01]  /*74b0*/  LOP3.LUT P2, R75, R60, 0xff, RZ, 0xc0, !PT ;  /* 0x000000ff3c4b7812 */ /* 0x000fe2000784c0ff */
[----:B------:R-:W-:Y:S01]  /*74c0*/  IMAD.IADD R25, R23, 0x1, R2 ;  /* 0x0000000117197824 */ /* 0x000fe200078e0202 */
[----:B------:R-:W-:Y:S01]  /*74d0*/  SEL R85, RZ, 0xffffffff, P1 ;  /* 0xffffffffff557807 */ /* 0x000fe20000800000 */
[----:B------:R-:W-:Y:S01]  /*74e0*/  IMAD.U32 R86, RZ, RZ, UR53 ;  /* 0x00000035ff567e24 */ /* 0x000fe2000f8e00ff */
[----:B------:R-:W-:Y:S02]  /*74f0*/  CS2R R46, SRZ ;  /* 0x00000000002e7805 */ /* 0x000fe4000001ff00 */
[----:B------:R-:W-:Y:S02]  /*7500*/  CS2R R44, SRZ ;  /* 0x00000000002c7805 */ /* 0x000fe4000001ff00 */
[----:B------:R-:W-:Y:S02]  /*7510*/  CS2R R42, SRZ ;  /* 0x00000000002a7805 */ /* 0x000fe4000001ff00 */
[----:B------:R-:W-:Y:S02]  /*7520*/  CS2R R40, SRZ ;  /* 0x0000000000287805 */ /* 0x000fe4000001ff00 */
[----:B------:R-:W-:Y:S02]  /*7530*/  CS2R R38, SRZ ;  /* 0x0000000000267805 */ /* 0x000fe4000001ff00 */
[----:B------:R-:W-:Y:S02]  /*7540*/  @P5 SHF.L.U32 R5, R32, 0x1f, RZ ;  /* 0x0000001f20055819 */ /* 0x000fe400000006ff */
[----:B------:R-:W-:Y:S02]  /*7550*/  CS2R R36, SRZ ;  /* 0x0000000000247805 */ /* 0x000fe4000001ff00 */
[----:B------:R-:W-:Y:S02]  /*7560*/  @P0 SEL R85, R4, R85, !P2 ;  /* 0x0000005504550207 */ /* 0x000fe40005000000 */
[----:B------:R-:W-:Y:S01]  /*7570*/  CS2R R50, SRZ ;  /* 0x0000000000327805 */ /* 0x000fe2000001ff00 */
[----:B------:R-:W1:Y:S01]  /*7580*/  @P5 SYNCS.PHASECHK.TRANS64.TRYWAIT P4, [R0+URZ+0x80], R5 ;  /* 0x00008005000055a7 */ /* 0x000e6200080811ff */
[----:B------:R-:W-:Y:S01]  /*7590*/  CS2R R48, SRZ ;  /* 0x0000000000307805 */ /* 0x000fe2000001ff00 */
[----:B------:R-:W-:Y:S01]  /*75a0*/  IMAD.IADD R35, R82, 0x1, R79 ;  /* 0x0000000152237824 */ /* 0x000fe200078e024f */
[----:B------:R-:W-:Y:S01]  /*75b0*/  LOP3.LUT R85, R85, 0x1, RZ, 0xc0, !PT ;  /* 0x0000000155557812 */ /* 0x000fe200078ec0ff */
[----:B------:R-:W-:Y:S01]  /*75c0*/  IMAD.IADD R34, R70, 0x1, R81 ;  /* 0x0000000146227824 */ /* 0x000fe200078e0251 */
[----:B------:R3:W4:Y:S01]  /*75d0*/  SYNCS.PHASECHK.TRANS64.TRYWAIT P3, [R78+URZ+0xd0], R3 ;  /* 0x0000d0034e0075a7 */ /* 0x00072200080611ff */
[----:B-1----:R-:W-:Y:S01]  /*75e0*/  @P5 SEL R83, RZ, 0x1, !P4 ;  /* 0x00000001ff535807 */ /* 0x002fe20006000000 */
[----:B---3--:R-:W-:Y:S06]  /*75f0*/  @!P5 BRA `(.L_x_102) ;  /* 0x000000000068d947 */ /* 0x008fec0003800000 */
[----:B------:R-:W-:Y:S01]  /*7600*/  ISETP.NE.AND P1, PT, R83, RZ, PT ;  /* 0x000000ff5300720c */ /* 0x000fe20003f25270 */
[----:B------:R-:W-:Y:S01]  /*7610*/  BSSY B0, `(.L_x_103) ;  /* 0x000000e000007945 */ /* 0x000fe20003800000 */
[----:B------:R-:W-:Y:S02]  /*7620*/  ISETP.NE.U32.AND P0, PT, R85, 0x1, PT ;  /* 0x000000015500780c */ /* 0x000fe40003f05070 */
[----:B------:R-:W-:Y:S02]  /*7630*/  CS2R R50, SRZ ;  /* 0x0000000000327805 */ /* 0x000fe4000001ff00 */
[----:B------:R-:W-:Y:S02]  /*7640*/  CS2R R48, SRZ ;  /* 0x0000000000307805 */ /* 0x000fe4000001ff00 */
[----:B------:R-:W-:Y:S02]  /*7650*/  CS2R R38, SRZ ;  /* 0x0000000000267805 */ /* 0x000fe4000001ff00 */
[----:B------:R-:W-:Y:S02]  /*7660*/  CS2R R36, SRZ ;  /* 0x0000000000247805 */ /* 0x000fe4000001ff00 */
[----:B------:R-:W-:Y:S02]  /*7670*/  CS2R R42, SRZ ;  /* 0x00000000002a7805 */ /* 0x000fe4000001ff00 */
[----:B------:R-:W-:Y:S02]  /*7680*/  CS2R R40, SRZ ;  /* 0x0000000000287805 */ /* 0x000fe4000001ff00 */
[----:B------:R-:W-:Y:S02]  /*7690*/  CS2R R46, SRZ ;  /* 0x00000000002e7805 */ /* 0x000fe4000001ff00 */
[----:B------:R-:W-:Y:S01]  /*76a0*/  CS2R R44, SRZ ;  /* 0x00000000002c7805 */ /* 0x000fe2000001ff00 */
[----:B------:R-:W-:Y:S06]  /*76b0*/  @P1 BRA `(.L_x_104) ;  /* 0x00000000000c1947 */ /* 0x000fec0003800000 */
[----:B------:R-:W-:Y:S04]  /*76c0*/  SHF.L.U32 R5, R32, 0x1f, RZ ;  /* 0x0000001f20057819 */ /* 0x000fe800000006ff */
[----:B------:R-:W1:Y:S02]  /*76d0*/  SYNCS.PHASECHK.TRANS64.TRYWAIT P1, [R0+URZ+0x80], R5 ;  /* 0x00008005000075a7 */ /* 0x000e6400080211ff */
[----:B-1----:R-:W-:Y:S05]  /*76e0*/  @!P1 BRA `(.L_x_105) ;  /* 0x00000020004c9947 */ /* 0x002fea0003800000 */
.L_x_104:
[----:B------:R-:W-:Y:S05]  /*76f0*/  BSYNC B0 ;  /* 0x0000000000007941 */ /* 0x000fea0003800000 */
.L_x_103:
[----:B------:R3:W1:Y:S01]  /*7700*/  @P0 LDS.128 R48, [R82] ;  /* 0x0000000052300984 */ /* 0x0006620000000c00 */
[----:B------:R-:W-:Y:S03]  /*7710*/  UIADD3 UR4, UPT, UPT, UR53, 0x1, URZ ;  /* 0x0000000135047890 */ /* 0x000fe6000fffe0ff */
[----:B------:R3:W1:Y:S01]  /*7720*/  @P0 LDS.128 R36, [R81+0x10] ;  /* 0x0000100051240984 */ /* 0x0006620000000c00 */
[----:B------:R-:W-:Y:S03]  /*7730*/  UISETP.NE.AND UP0, UPT, UR4, 0x3, UPT ;  /* 0x000000030400788c */ /* 0x000fe6000bf05270 */
[----:B------:R3:W1:Y:S01]  /*7740*/  @P0 LDS.128 R40, [R35+0x20] ;  /* 0x0000200023280984 */ /* 0x0006620000000c00 */
[----:B------:R-:W-:Y:S02]  /*7750*/  USEL UR5, URZ, 0x1, UP0 ;  /* 0x00000001ff057887 */ /* 0x000fe40008000000 */
[----:B------:R-:W-:Y:S01]  /*7760*/  USEL UR4, UR4, URZ, UP0 ;  /* 0x000000ff04047287 */ /* 0x000fe20008000000 */
[----:B------:R3:W1:Y:S03]  /*7770*/  @P0 LDS.128 R44, [R34+0x10] ;  /* 0x00001000222c0984 */ /* 0x0006660000000c00 */
[----:B------:R-:W-:Y:S02]  /*7780*/  LOP3.LUT R32, R32, UR5, RZ, 0x3c, !PT ;  /* 0x0000000520207c12 */ /* 0x000fe4000f8e3cff */
[----:B------:R-:W-:Y:S02]  /*7790*/  MOV R86, UR4 ;  /* 0x0000000400567c02 */ /* 0x000fe40008000f00 */
.L_x_102:
[----:B------:R-:W-:Y:S05]  /*77a0*/  BSYNC B1 ;  /* 0x0000000000017941 */ /* 0x000fea0003800000 */
.L_x_101:
[----:B-1----:R-:W-:Y:S04]  /*77b0*/  SHF.R.U32.HI R0, RZ, 0x15, R25 ;  /* 0x00000015ff007819 */ /* 0x002fe80000011619 */
[----:B------:R-:W-:Y:S01]  /*77c0*/  LOP3.LUT P0, RZ, R0, 0x3, R61, 0x48, !PT ;  /* 0x0000000300ff7812 */ /* 0x000fe2000780483d */
[----:B------:R-:W-:Y:S01]  /*77d0*/  @!UPT UIADD3 URZ, UPT, UPT, URZ, URZ, URZ ;  /* 0x000000fffffff290 */ /* 0x000fe2000fffe0ff */
[----:B----4-:R-:W-:Y:S11]  /*77e0*/  @P3 BRA `(.L_x_106) ;  /* 0x0000000000083947 */ /* 0x010ff60003800000 */
[----:B------:R-:W1:Y:S02]  /*77f0*/  SYNCS.PHASECHK.TRANS64.TRYWAIT P1, [R78+URZ+0xd0], R3 ;  /* 0x0000d0034e0075a7 */ /* 0x000e6400080211ff */
[----:B-1----:R-:W-:Y:S05]  /*7800*/  @!P1 BRA `(.L_x_107) ;  /* 0x0000002000189947 */ /* 0x002fea0003800000 */
.L_x_106:
[----:B------:R-:W-:Y:S05]  /*7810*/  @!P0 BRA `(.L_x_108) ;  /* 0x0000000000408947 */ /* 0x000fea0003800000 */
[----:B------:R-:W4:Y:S01]  /*7820*/  LDCU.64 UR8, c[0x4][0x70] ;  /* 0x01000e00ff0877ac */ /* 0x000f220008000a00 */
[----:B-1----:R-:W-:Y:S01]  /*7830*/  MOV R3, 0x0 ;  /* 0x0000000000037802 */ /* 0x002fe20000000f00 */
[----:B------:R-:W-:Y:S02]  /*7840*/  HFMA2 R12, -RZ, RZ, 0, 5.9604644775390625e-08 ;  /* 0x00000001ff0c7431 */ /* 0x000fe400000001ff */
[----:B------:R-:W-:Y:S02]  /*7850*/  IMAD.MOV.U32 R8, RZ, RZ, 0x192 ;  /* 0x00000192ff087424 */ /* 0x000fe400078e00ff */
[----:B------:R-:W-:Y:S01]  /*7860*/  IMAD.MOV.U32 R13, RZ, RZ, RZ ;  /* 0x000000ffff0d7224 */ /* 0x000fe200078e00ff */
[----:B------:R-:W1:Y:S01]  /*7870*/  LDCU.64 UR6, c[0x4][0x78] ;  /* 0x01000f00ff0677ac */ /* 0x000e620008000a00 */
[----:B------:R-:W2:Y:S01]  /*7880*/  LDC.64 R2, c[0x4][R3] ;  /* 0x0100000003027b82 */ /* 0x000ea20000000a00 */
[----:B------:R-:W5:Y:S01]  /*7890*/  LDCU.64 UR4, c[0x4][0x10] ;  /* 0x01000200ff0477ac */ /* 0x000f620008000a00 */
[----:B----4-:R-:W-:Y:S01]  /*78a0*/  MOV R5, UR9 ;  /* 0x0000000900057c02 */ /* 0x010fe20008000f00 */
[----:B------:R-:W-:Y:S01]  /*78b0*/  IMAD.U32 R4, RZ, RZ, UR8 ;  /* 0x00000008ff047e24 */ /* 0x000fe2000f8e00ff */
[----:B-1----:R-:W-:Y:S01]  /*78c0*/  MOV R7, UR7 ;  /* 0x0000000700077c02 */ /* 0x002fe20008000f00 */
[----:B------:R-:W-:Y:S01]  /*78d0*/  IMAD.U32 R6, RZ, RZ, UR6 ;  /* 0x00000006ff067e24 */ /* 0x000fe2000f8e00ff */
[----:B-----5:R-:W-:Y:S01]  /*78e0*/  MOV R11, UR5 ;  /* 0x00000005000b7c02 */ /* 0x020fe20008000f00 */
[----:B------:R-:W-:Y:S02]  /*78f0*/  IMAD.U32 R10, RZ, RZ, UR4 ;  /* 0x00000004ff0a7e24 */ /* 0x000fe4000f8e00ff */
[----:B------:R-:W-:Y:S07]  /*7900*/  LEPC R20, `(.L_x_108) ;  /* 0x000000001014794e */ /* 0x000fee0000000000 */
[----:B--23--:R-:W-:Y:S05]  /*7910*/  CALL.ABS.NOINC R2 ;  /* 0x0000000002007343 */ /* 0x00cfea0003c00000 */
.L_x_108:
[----:B------:R-:W-:Y:S01]  /*7920*/  LOP3.LUT R20, R48, 0xffffe000, RZ, 0xc0, !PT ;  /* 0xffffe00030147812 */ /* 0x000fe200078ec0ff */
[----:B------:R-:W-:Y:S05]  /*7930*/  WARPSYNC.ALL ;  /* 0x0000000000007948 */ /* 0x000fea0003800000 */
[----:B------:R-:W-:Y:S01]  /*7940*/  R2UR UR4, R25 ;  /* 0x00000000190472ca */ /* 0x000fe200000e0000 */
[----:B------:R-:W-:Y:S01]  /*7950*/  BSSY.RECONVERGENT B0, `(.L_x_109) ;  /* 0x000005c000007945 */ /* 0x000fe20003800200 */
[----:B------:R-:W-:Y:S02]  /*7960*/  LOP3.LUT R21, R49, 0xffffe000, RZ, 0xc0, !PT ;  /* 0xffffe00031157812 */ /* 0x000fe400078ec0ff */
[----:B------:R-:W-:Y:S02]  /*7970*/  LOP3.LUT R26, R50, 0xffffe000, RZ, 0xc0, !PT ;  /* 0xffffe000321a7812 */ /* 0x000fe400078ec0ff */
[----:B------:R-:W-:Y:S02]  /*7980*/  LOP3.LUT R33, R36, 0xffffe000, RZ, 0xc0, !PT ;  /* 0xffffe00024217812 */ /* 0x000fe400078ec0ff */
[----:B------:R-:W-:Y:S05]  /*7990*/  ISETP.NE.AND P1, PT, R72, RZ, PT ;  /* 0x000000ff4800720c */ /* 0x000fea0003f25270 */
[----:B------:R-:W2:Y:S02]  /*79a0*/  LDTM.x16 R4, tmem[UR4] ;  /* 0x00000004000479ee */ /* 0x000ea40008240000 */
[C---:B--2---:R-:W-:Y:S01]  /*79b0*/  FMUL R0, R24.reuse, R4 ;  /* 0x0000000418007220 */ /* 0x044fe20000400000 */
[C---:B------:R-:W-:Y:S01]  /*79c0*/  FMUL R2, R24.reuse, R5 ;  /* 0x0000000518027220 */ /* 0x040fe20000400000 */
[C---:B-1----:R-:W-:Y:S01]  /*79d0*/  FMUL R3, R24.reuse, R6 ;  /* 0x0000000618037220 */ /* 0x042fe20000400000 */
[----:B------:R-:W-:Y:S01]  /*79e0*/  FMUL R7, R24, R7 ;  /* 0x0000000718077220 */ /* 0x000fe20000400000 */
[----:B------:R-:W-:Y:S01]  /*79f0*/  FFMA R28, R27, R20, R0 ;  /* 0x000000141b1c7223 */ /* 0x000fe20000000000 */
[----:B------:R-:W-:Y:S01]  /*7a00*/  LOP3.LUT R20, R51, 0xffffe000, RZ, 0xc0, !PT ;  /* 0xffffe00033147812 */ /* 0x000fe200078ec0ff */
[C---:B------:R-:W-:Y:S01]  /*7a10*/  FFMA R29, R27.reuse, R21, R2 ;  /* 0x000000151b1d7223 */ /* 0x040fe20000000002 */
[----:B------:R-:W-:Y:S01]  /*7a20*/  LOP3.LUT R21, R38, 0xffffe000, RZ, 0xc0, !PT ;  /* 0xffffe00026157812 */ /* 0x000fe200078ec0ff */
[----:B------:R-:W-:Y:S01]  /*7a30*/  FFMA R30, R27, R26, R3 ;  /* 0x0000001a1b1e7223 */ /* 0x000fe20000000003 */
[----:B------:R-:W-:Y:S01]  /*7a40*/  LOP3.LUT R26, R37, 0xffffe000, RZ, 0xc0, !PT ;  /* 0xffffe000251a7812 */ /* 0x000fe200078ec0ff */
[----:B------:R-:W-:Y:S01]  /*7a50*/  FFMA R31, R27, R20, R7 ;  /* 0x000000141b1f7223 */ /* 0x000fe20000000007 */
[----:B------:R-:W-:Y:S01]  /*7a60*/  LOP3.LUT R20, R39, 0xffffe000, RZ, 0xc0, !PT ;  /* 0xffffe00027147812 */ /* 0x000fe200078ec0ff */
[C---:B------:R-:W-:Y:S01]  /*7a70*/  FMUL R4, R24.reuse, R8 ;  /* 0x0000000818047220 */ /* 0x040fe20000400000 */
[----:B------:R-:W-:Y:S01]  /*7a80*/  F2FP.TF32.F32.PACK_B R28, R28 ;  /* 0x0000001cff1c723e */ /* 0x000fe200024050ff */
[C---:B------:R-:W-:Y:S01]  /*7a90*/  FMUL R5, R24.reuse, R9 ;  /* 0x0000000918057220 */ /* 0x040fe20000400000 */
[----:B------:R-:W-:Y:S01]  /*7aa0*/  F2FP.TF32.F32.PACK_B R29, R29 ;  /* 0x0000001dff1d723e */ /* 0x000fe200024050ff */
[C---:B------:R-:W-:Y:S01]  /*7ab0*/  FMUL R6, R24.reuse, R10 ;  /* 0x0000000a18067220 */ /* 0x040fe20000400000 */
[----:B------:R-:W-:Y:S01]  /*7ac0*/  FMUL R11, R24, R11 ;  /* 0x0000000b180b7220 */ /* 0x000fe20000400000 */
[----:B------:R-:W-:Y:S01]  /*7ad0*/  F2FP.TF32.F32.PACK_B R30, R30 ;  /* 0x0000001eff1e723e */ /* 0x000fe200024050ff */
[C---:B------:R-:W-:Y:S01]  /*7ae0*/  FFMA R4, R27.reuse, R33, R4 ;  /* 0x000000211b047223 */ /* 0x040fe20000000004 */
[----:B------:R-:W-:Y:S01]  /*7af0*/  F2FP.TF32.F32.PACK_B R31, R31 ;  /* 0x0000001fff1f723e */ /* 0x000fe200024050ff */
[C---:B------:R-:W-:Y:S01]  /*7b00*/  FFMA R5, R27.reuse, R26, R5 ;  /* 0x0000001a1b057223 */ /* 0x040fe20000000005 */
[C---:B------:R-:W-:Y:S01]  /*7b10*/  FFMA R6, R27.reuse, R21, R6 ;  /* 0x000000151b067223 */ /* 0x040fe20000000006 */
[----:B------:R-:W-:Y:S01]  /*7b20*/  FFMA R7, R27, R20, R11 ;  /* 0x000000141b077223 */ /* 0x000fe2000000000b */
[----:B------:R-:W-:Y:S01]  /*7b30*/  LOP3.LUT R33, R40, 0xffffe000, RZ, 0xc0, !PT ;  /* 0xffffe00028217812 */ /* 0x000fe200078ec0ff */
[----:B------:R1:W-:Y:S01]  /*7b40*/  STS.128 [R82], R28 ;  /* 0x0000001c52007388 */ /* 0x0003e20000000c00 */
[----:B------:R-:W-:Y:S01]  /*7b50*/  LOP3.LUT R26, R41, 0xffffe000, RZ, 0xc0, !PT ;  /* 0xffffe000291a7812 */ /* 0x000fe200078ec0ff */
[C---:B------:R-:W-:Y:S01]  /*7b60*/  FMUL R8, R24.reuse, R12 ;  /* 0x0000000c18087220 */ /* 0x040fe20000400000 */
[----:B------:R-:W-:Y:S01]  /*7b70*/  FMUL R9, R24, R13 ;  /* 0x0000000d18097220 */ /* 0x000fe20000400000 */
[----:B------:R-:W-:Y:S01]  /*7b80*/  LOP3.LUT R21, R42, 0xffffe000, RZ, 0xc0, !PT ;  /* 0xffffe0002a157812 */ /* 0x000fe200078ec0ff */
[C---:B------:R-:W-:Y:S01]  /*7b90*/  FMUL R10, R24.reuse, R14 ;  /* 0x0000000e180a7220 */ /* 0x040fe20000400000 */
[----:B------:R-:W-:Y:S01]  /*7ba0*/  LOP3.LUT R20, R43, 0xffffe000, RZ, 0xc0, !PT ;  /* 0xffffe0002b147812 */ /* 0x000fe200078ec0ff */
[----:B------:R-:W-:Y:S01]  /*7bb0*/  FMUL R15, R24, R15 ;  /* 0x0000000f180f7220 */ /* 0x000fe20000400000 */
[----:B------:R-:W-:Y:S01]  /*7bc0*/  F2FP.TF32.F32.PACK_B R4, R4 ;  /* 0x00000004ff04723e */ /* 0x000fe200024050ff */
[C---:B------:R-:W-:Y:S01]  /*7bd0*/  FFMA R8, R27.reuse, R33, R8 ;  /* 0x000000211b087223 */ /* 0x040fe20000000008 */
[----:B------:R-:W-:Y:S01]  /*7be0*/  F2FP.TF32.F32.PACK_B R5, R5 ;  /* 0x00000005ff05723e */ /* 0x000fe200024050ff */
[C---:B------:R-:W-:Y:S01]  /*7bf0*/  FFMA R9, R27.reuse, R26, R9 ;  /* 0x0000001a1b097223 */ /* 0x040fe20000000009 */
[----:B------:R-:W-:Y:S01]  /*7c00*/  F2FP.TF32.F32.PACK_B R6, R6 ;  /* 0x00000006ff06723e */ /* 0x000fe200024050ff */
[C---:B------:R-:W-:Y:S01]  /*7c10*/  FFMA R10, R27.reuse, R21, R10 ;  /* 0x000000151b0a7223 */ /* 0x040fe2000000000a */
[----:B------:R-:W-:Y:S01]  /*7c20*/  F2FP.TF32.F32.PACK_B R7, R7 ;  /* 0x00000007ff07723e */ /* 0x000fe200024050ff */
[----:B------:R-:W-:Y:S01]  /*7c30*/  FFMA R11, R27, R20, R15 ;  /* 0x000000141b0b7223 */ /* 0x000fe2000000000f */
[----:B------:R-:W-:Y:S01]  /*7c40*/  LOP3.LUT R33, R44, 0xffffe000, RZ, 0xc0, !PT ;  /* 0xffffe0002c217812 */ /* 0x000fe200078ec0ff */
[C---:B------:R-:W-:Y:S01]  /*7c50*/  FMUL R12, R24.reuse, R16 ;  /* 0x00000010180c7220 */ /* 0x040fe20000400000 */
[----:B------:R-:W-:Y:S01]  /*7c60*/  LOP3.LUT R26, R45, 0xffffe000, RZ, 0xc0, !PT ;  /* 0xffffe0002d1a7812 */ /* 0x000fe200078ec0ff */
[----:B------:R1:W-:Y:S01]  /*7c70*/  STS.128 [R81+0x10], R4 ;  /* 0x0000100451007388 */ /* 0x0003e20000000c00 */
        /* <DEDUP_REMOVED lines=13> */
[----:B------:R-:W-:Y:S02]  /*7d50*/  F2FP.TF32.F32.PACK_B R12, R12 ;  /* 0x0000000cff0c723e */ /* 0x000fe400024050ff */
[----:B------:R-:W-:Y:S01]  /*7d60*/  F2FP.TF32.F32.PACK_B R13, R13 ;  /* 0x0000000dff0d723e */ /* 0x000fe200024050ff */
[----:B------:R1:W-:Y:S01]  /*7d70*/  STS.128 [R35+0x20], R8 ;  /* 0x0000200823007388 */ /* 0x0003e20000000c00 */
[----:B------:R-:W-:Y:S02]  /*7d80*/  F2FP.TF32.F32.PACK_B R14, R14 ;  /* 0x0000000eff0e723e */ /* 0x000fe400024050ff */
[----:B------:R-:W-:Y:S05]  /*7d90*/  F2FP.TF32.F32.PACK_B R15, R15 ;  /* 0x0000000fff0f723e */ /* 0x000fea00024050ff */
[----:B------:R1:W-:Y:S01]  /*7da0*/  STS.128 [R34+0x10], R12 ;  /* 0x0000100c22007388 */ /* 0x0003e20000000c00 */
[----:B------:R-:W-:Y:S01]  /*7db0*/  @!PT LDS RZ, [RZ] ;  /* 0x00000000fffff984 */ /* 0x000fe20000000800 */
[----:B------:R-:W-:Y:S01]  /*7dc0*/  @!PT LDS RZ, [RZ] ;  /* 0x00000000fffff984 */ /* 0x000fe20000000800 */
[----:B------:R-:W-:Y:S01]  /*7dd0*/  @!PT LDS RZ, [RZ] ;  /* 0x00000000fffff984 */ /* 0x000fe20000000800 */
[----:B------:R-:W-:Y:S01]  /*7de0*/  @!PT LDS RZ, [RZ] ;  /* 0x00000000fffff984 */ /* 0x000fe20000000800 */
[----:B------:R2:W-:Y:S07]  /*7df0*/  MEMBAR.ALL.CTA ;  /* 0x0000000000007992 */ /* 0x0005ee0000008000 */
[----:B--2---:R-:W2:Y:S02]  /*7e00*/  FENCE.VIEW.ASYNC.S ;  /* 0x00000000000073c6 */ /* 0x004ea40000000000 */
[----:B--2---:R-:W-:Y:S06]  /*7e10*/  BAR.SYNC.DEFER_BLOCKING 0x1, 0x80 ;  /* 0x0042000000007b1d */ /* 0x004fec0000010000 */
[----:B------:R-:W-:Y:S05]  /*7e20*/  @P1 BRA `(.L_x_110) ;  /* 0x0000000000381947 */ /* 0x000fea0003800000 */
[----:B------:R-:W2:Y:S01]  /*7e30*/  LDCU.64 UR8, c[0x0][0x348] ;  /* 0x00006900ff0877ac */ /* 0x000ea20008000a00 */
[----:B------:R-:W-:Y:S01]  /*7e40*/  R2UR UR6, R84 ;  /* 0x00000000540672ca */ /* 0x000fe200000e0000 */
[----:B------:R-:W-:Y:S01]  /*7e50*/  UMOV UR41, UR51 ;  /* 0x0000003300297c82 */ /* 0x000fe20008000000 */
[----:B------:R-:W-:Y:S11]  /*7e60*/  UIADD3 UR7, UPT, UPT, UR51, 0x20, URZ ;  /* 0x0000002033077890 */ /* 0x000ff6000fffe0ff */
[----:B------:R-:W-:Y:S02]  /*7e70*/  UIADD3 UR6, UPT, UPT, UR52, UR6, URZ ;  /* 0x0000000634067290 */ /* 0x000fe4000fffe0ff */
[----:B--2---:R-:W-:Y:S02]  /*7e80*/  UIADD3 UR4, UP0, UPT, UR8, 0x680, URZ ;  /* 0x0000068008047890 */ /* 0x004fe4000ff1e0ff */
[----:B------:R-:W-:Y:S02]  /*7e90*/  UIADD3 UR40, UPT, UPT, UR6, 0x200, URZ ;  /* 0x0000020006287890 */ /* 0x000fe4000fffe0ff */
[----:B------:R-:W-:Y:S02]  /*7ea0*/  UIADD3.X UR5, UPT, UPT, URZ, UR9, URZ, UP0, !UPT ;  /* 0x00000009ff057290 */ /* 0x000fe400087fe4ff */
[----:B------:R-:W-:Y:S07]  /*7eb0*/  UIADD3 UR6, UPT, UPT, UR6, 0x1200, URZ ;  /* 0x0000120006067890 */ /* 0x000fee000fffe0ff */
[----:B------:R2:W-:Y:S02]  /*7ec0*/  UTMASTG.4D [UR40], [UR4] ;  /* 0x00000028040073b5 */ /* 0x0005e40008018000 */
[----:B--2---:R-:W-:Y:S01]  /*7ed0*/  UMOV UR40, UR6 ;  /* 0x0000000600287c82 */ /* 0x004fe20008000000 */
[----:B------:R-:W-:Y:S02]  /*7ee0*/  UMOV UR41, UR7 ;  /* 0x0000000700297c82 */ /* 0x000fe40008000000 */
[----:B------:R2:W-:Y:S02]  /*7ef0*/  UTMASTG.4D [UR40], [UR4] ;  /* 0x00000028040073b5 */ /* 0x0005e40008018000 */
[----:B--2---:R0:W-:Y:S02]  /*7f00*/  UTMACMDFLUSH ;  /* 0x00000000000079b7 */ /* 0x0041e40000000000 */
.L_x_110:
[----:B------:R-:W-:Y:S05]  /*7f10*/  BSYNC.RECONVERGENT B0 ;  /* 0x0000000000007941 */ /* 0x000fea0003800200 */
.L_x_109:
[----:B------:R-:W-:Y:S01]  /*7f20*/  UIADD3 UR49, UPT, UPT, UR53, 0x1, URZ ;  /* 0x0000000135317890 */ /* 0x000fe2000fffe0ff */
[----:B------:R-:W-:Y:S01]  /*7f30*/  ISETP.NE.AND P2, PT, R77, RZ, PT ;  /* 0x000000ff4d00720c */ /* 0x000fe20003f45270 */
[----:B------:R-:W-:Y:S02]  /*7f40*/  BSSY.RECONVERGENT B0, `(.L_x_111) ;  /* 0x0000006000007945 */ /* 0x000fe40003800200 */
[----:B------:R-:W-:Y:S01]  /*7f50*/  UISETP.NE.AND UP0, UPT, UR49, 0x3, UPT ;  /* 0x000000033100788c */ /* 0x000fe2000bf05270 */
[----:B------:R-:W-:Y:S03]  /*7f60*/  ISETP.NE.U32.OR P0, PT, R76, 0x1, !P2 ;  /* 0x000000014c00780c */ /* 0x000fe60005705470 */
[----:B------:R-:W-:Y:S01]  /*7f70*/  USEL UR50, UR49, URZ, UP0 ;  /* 0x000000ff31327287 */ /* 0x000fe20008000000 */
[----:B------:R-:W-:Y:S11]  /*7f80*/  @P1 BRA `(.L_x_112) ;  /* 0x0000000000041947 */ /* 0x000ff60003800000 */
[----:B------:R-:W-:Y:S04]  /*7f90*/  DEPBAR.LE SB0, 0x1 ;  /* 0x000080400000791a */ /* 0x000fe80000000000 */
.L_x_112:
[----:B------:R-:W-:Y:S05]  /*7fa0*/  BSYNC.RECONVERGENT B0 ;  /* 0x0000000000007941 */ /* 0x000fea0003800200 */
.L_x_111:
[----:B------:R-:W-:Y:S01]  /*7fb0*/  BAR.SYNC.DEFER_BLOCKING 0x1, 0x80 ;  /* 0x0042000000007b1d */ /* 0x000fe20000010000 */
[----:B------:R-:W-:Y:S01]  /*7fc0*/  LEA R3, R86, UR52, 0x3 ;  /* 0x0000003456037c11 */ /* 0x000fe2000f8e18ff */
[----:B------:R-:W-:Y:S01]  /*7fd0*/  UISETP.NE.AND UP0, UPT, UR56, URZ, UPT ;  /* 0x000000ff3800728c */ /* 0x000fe2000bf05270 */
[----:B-1----:R-:W-:Y:S08]  /*7fe0*/  @P0 SHF.L.U32 R4, R32, 0x1f, RZ ;  /* 0x0000001f20040819 */ /* 0x002ff000000006ff */
[----:B------:R-:W-:Y:S05]  /*7ff0*/  BRA.U !UP0, `(.L_x_113) ;  /* 0x0000000108287547 */ /* 0x000fea000b800000 */
[----:B------:R-:W1:Y:S01]  /*8000*/  S2R R0, SR_CgaCtaId ;  /* 0x0000000000007919 */ /* 0x000e620000008800 */
[----:B------:R-:W-:Y:S01]  /*8010*/  ISETP.NE.U32.OR P1, PT, R76, 0x1, !P2 ;  /* 0x000000014c00780c */ /* 0x000fe20005725470 */
[----:B------:R-:W-:Y:S01]  /*8020*/  IMAD.U32 R2, RZ, RZ, UR54 ;  /* 0x00000036ff027e24 */ /* 0x000fe2000f8e00ff */
[----:B------:R-:W-:Y:S04]  /*8030*/  UIADD3 UR4, UPT, UPT, UR54, 0x1, URZ ;  /* 0x0000000136047890 */ /* 0x000fe8000fffe0ff */
[----:B------:R-:W-:Y:S04]  /*8040*/  UISETP.NE.AND UP0, UPT, UR4, 0x3, UPT ;  /* 0x000000030400788c */ /* 0x000fe8000bf05270 */
[----:B------:R-:W-:Y:S03]  /*8050*/  USEL UR54, UR4, URZ, UP0 ;  /* 0x000000ff04367287 */ /* 0x000fe60008000000 */
[----:B------:R-:W-:Y:S05]  /*8060*/  @P1 LEA R2, R2, UR52, 0x3 ;  /* 0x0000003402021c11 */ /* 0x000fea000f8e18ff */
[----:B------:R-:W-:Y:S05]  /*8070*/  @P1 VIADD R5, R2, 0x98 ;  /* 0x0000009802051836 */ /* 0x000fea0000000000 */
[----:B-1----:R-:W-:Y:S04]  /*8080*/  @P1 PRMT R0, R0, 0x654, R5 ;  /* 0x0000065400001816 */ /* 0x002fe80000000005 */
[----:B------:R1:W-:Y:S03]  /*8090*/  @P1 SYNCS.ARRIVE.TRANS64.RED.A1T0 RZ, [R0+URZ], RZ ;  /* 0x000000ff00ff19a7 */ /* 0x0003e600081004ff */
.L_x_113:
[----:B------:R-:W2:Y:S01]  /*80a0*/  @P0 SYNCS.PHASECHK.TRANS64.TRYWAIT P1, [R3+URZ+0x80], R4 ;  /* 0x00008004030005a7 */ /* 0x000ea200080211ff */
[----:B------:R-:W-:Y:S01]  /*80b0*/  BSSY B1, `(.L_x_114) ;  /* 0x0000013000017945 */ /* 0x000fe20003800000 */
[----:B--2---:R-:W-:Y:S03]  /*80c0*/  @P0 SEL R83, RZ, 0x1, !P1 ;  /* 0x00000001ff530807 */ /* 0x004fe60004800000 */
[----:B------:R-:W-:Y:S05]  /*80d0*/  @!P0 BRA `(.L_x_115) ;  /* 0x0000000000408947 */ /* 0x000fea0003800000 */
[----:B------:R-:W-:Y:S01]  /*80e0*/  ISETP.NE.U32.AND P0, PT, R85, 0x1, PT ;  /* 0x000000015500780c */ /* 0x000fe20003f05070 */
[----:B------:R-:W-:Y:S01]  /*80f0*/  BSSY B0, `(.L_x_116) ;  /* 0x000000a000007945 */ /* 0x000fe20003800000 */
[----:B------:R-:W-:Y:S11]  /*8100*/  ISETP.NE.AND P1, PT, R83, RZ, PT ;  /* 0x000000ff5300720c */ /* 0x000ff60003f25270 */
[----:B------:R-:W-:Y:S04]  /*8110*/  @P0 IMAD R86, R86, 0x2000, R71 ;  /* 0x0000200056560824 */ /* 0x000fe800078e0247 */
[----:B------:R-:W-:Y:S01]  /*8120*/  @P0 IMAD.IADD R5, R80, 0x1, R86 ;  /* 0x0000000150050824 */ /* 0x000fe200078e0256 */
[----:B------:R-:W-:Y:S03]  /*8130*/  @P0 IADD3 R2, PT, PT, R79, R86, RZ ;  /* 0x000000564f020210 */ /* 0x000fe60007ffe0ff */
[----:B-1----:R-:W-:Y:S01]  /*8140*/  @P0 IMAD.IADD R0, R70, 0x1, R5 ;  /* 0x0000000146000824 */ /* 0x002fe200078e0205 */
[----:B------:R-:W-:Y:S06]  /*8150*/  @P1 BRA `(.L_x_117) ;  /* 0x00000000000c1947 */ /* 0x000fec0003800000 */
[----:B------:R-:W-:Y:S04]  /*8160*/  SHF.L.U32 R32, R32, 0x1f, RZ ;  /* 0x0000001f20207819 */ /* 0x000fe800000006ff */
[----:B------:R-:W1:Y:S02]  /*8170*/  SYNCS.PHASECHK.TRANS64.TRYWAIT P1, [R3+URZ+0x80], R32 ;  /* 0x00008020030075a7 */ /* 0x000e6400080211ff */
[----:B-1----:R-:W-:Y:S05]  /*8180*/  @!P1 BRA `(.L_x_118) ;  /* 0x0000001400cc9947 */ /* 0x002fea0003800000 */
.L_x_117:
[----:B------:R-:W-:Y:S05]  /*8190*/  BSYNC B0 ;  /* 0x0000000000007941 */ /* 0x000fea0003800000 */
.L_x_116:
[----:B------:R2:W4:Y:S04]  /*81a0*/  @P0 LDS.128 R48, [R86] ;  /* 0x0000000056300984 */ /* 0x0005280000000c00 */
[----:B------:R2:W1:Y:S04]  /*81b0*/  @P0 LDS.128 R40, [R2+0x20] ;  /* 0x0000200002280984 */ /* 0x0004680000000c00 */
[----:B------:R2:W1:Y:S04]  /*81c0*/  @P0 LDS.128 R36, [R5+0x10] ;  /* 0x0000100005240984 */ /* 0x0004680000000c00 */
[----:B------:R2:W1:Y:S02]  /*81d0*/  @P0 LDS.128 R44, [R0+0x10] ;  /* 0x00001000002c0984 */ /* 0x0004640000000c00 */
.L_x_115:
[----:B------:R-:W-:Y:S05]  /*81e0*/  BSYNC B1 ;  /* 0x0000000000017941 */ /* 0x000fea0003800000 */
.L_x_114:
[----:B-12---:R-:W-:Y:S05]  /*81f0*/  VIADD R0, R25, 0x10 ;  /* 0x0000001019007836 */ /* 0x006fea0000000000 */
[----:B------:R-:W-:Y:S04]  /*8200*/  SHF.R.U32.HI R0, RZ, 0x15, R0 ;  /* 0x00000015ff007819 */ /* 0x000fe80000011600 */
[----:B------:R-:W-:Y:S11]  /*8210*/  LOP3.LUT P0, RZ, R0, 0x3, R61, 0x48, !PT ;  /* 0x0000000300ff7812 */ /* 0x000ff6000780483d */
[----:B------:R-:W-:Y:S02]  /*8220*/  @!UPT UIADD3 URZ, UPT, UPT, URZ, URZ, URZ ;  /* 0x000000fffffff290 */ /* 0x000fe4000fffe0ff */
[----:B------:R-:W-:Y:S05]  /*8230*/  @!P0 BRA `(.L_x_119) ;  /* 0x0000000000408947 */ /* 0x000fea0003800000 */
[----:B------:R-:W1:Y:S01]  /*8240*/  LDCU.64 UR8, c[0x4][0x70] ;  /* 0x01000e00ff0877ac */ /* 0x000e620008000a00 */
[----:B------:R-:W-:Y:S01]  /*8250*/  MOV R3, 0x0 ;  /* 0x0000000000037802 */ /* 0x000fe20000000f00 */
[----:B------:R-:W-:Y:S02]  /*8260*/  HFMA2 R12, -RZ, RZ, 0, 5.9604644775390625e-08 ;  /* 0x00000001ff0c7431 */ /* 0x000fe400000001ff */
[----:B------:R-:W-:Y:S02]  /*8270*/  IMAD.MOV.U32 R8, RZ, RZ, 0x192 ;  /* 0x00000192ff087424 */ /* 0x000fe400078e00ff */
[----:B------:R-:W-:Y:S01]  /*8280*/  IMAD.MOV.U32 R13, RZ, RZ, RZ ;  /* 0x000000ffff0d7224 */ /* 0x000fe200078e00ff */
[----:B------:R-:W2:Y:S01]  /*8290*/  LDCU.64 UR6, c[0x4][0x78] ;  /* 0x01000f00ff0677ac */ /* 0x000ea20008000a00 */
[----:B------:R-:W3:Y:S01]  /*82a0*/  LDC.64 R2, c[0x4][R3] ;  /* 0x0100000003027b82 */ /* 0x000ee20000000a00 */
[----:B------:R-:W5:Y:S01]  /*82b0*/  LDCU.64 UR4, c[0x4][0x10] ;  /* 0x01000200ff0477ac */ /* 0x000f620008000a00 */
[----:B-1----:R-:W-:Y:S01]  /*82c0*/  MOV R5, UR9 ;  /* 0x0000000900057c02 */ /* 0x002fe20008000f00 */
[----:B------:R-:W-:Y:S01]  /*82d0*/  IMAD.U32 R4, RZ, RZ, UR8 ;  /* 0x00000008ff047e24 */ /* 0x000fe2000f8e00ff */
[----:B--2---:R-:W-:Y:S01]  /*82e0*/  MOV R7, UR7 ;  /* 0x0000000700077c02 */ /* 0x004fe20008000f00 */
[----:B------:R-:W-:Y:S01]  /*82f0*/  IMAD.U32 R6, RZ, RZ, UR6 ;  /* 0x00000006ff067e24 */ /* 0x000fe2000f8e00ff */
[----:B-----5:R-:W-:Y:S01]  /*8300*/  MOV R11, UR5 ;  /* 0x00000005000b7c02 */ /* 0x020fe20008000f00 */
[----:B------:R-:W-:Y:S02]  /*8310*/  IMAD.U32 R10, RZ, RZ, UR4 ;  /* 0x00000004ff0a7e24 */ /* 0x000fe4000f8e00ff */
[----:B------:R-:W-:Y:S07]  /*8320*/  LEPC R20, `(.L_x_119) ;  /* 0x000000001014794e */ /* 0x000fee0000000000 */
[----:B---34-:R-:W-:Y:S05]  /*8330*/  CALL.ABS.NOINC R2 ;  /* 0x0000000002007343 */ /* 0x018fea0003c00000 */
.L_x_119:
[----:B------:R-:W-:Y:S01]  /*8340*/  ISETP.NE.AND P0, PT, R72, RZ, PT ;  /* 0x000000ff4800720c */ /* 0x000fe20003f05270 */
[----:B------:R-:W-:Y:S05]  /*8350*/  WARPSYNC.ALL ;  /* 0x0000000000007948 */ /* 0x000fea0003800000 */
[----:B------:R-:W-:Y:S01]  /*8360*/  R2UR UR4, R25 ;  /* 0x00000000190472ca */ /* 0x000fe200000e0000 */
[----:B------:R-:W-:Y:S01]  /*8370*/  USHF.L.U32 UR6, UR50, 0xd, URZ ;  /* 0x0000000d32067899 */ /* 0x000fe200080006ff */
[----:B----4-:R-:W-:Y:S01]  /*8380*/  LOP3.LUT R20, R48, 0xffffe000, RZ, 0xc0, !PT ;  /* 0xffffe00030147812 */ /* 0x010fe200078ec0ff */
[----:B------:R-:W-:Y:S01]  /*8390*/  BSSY.RECONVERGENT B0, `(.L_x_120) ;  /* 0x0000062000007945 */ /* 0x000fe20003800200 */
[----:B------:R-:W-:Y:S02]  /*83a0*/  LOP3.LUT R21, R49, 0xffffe000, RZ, 0xc0, !PT ;  /* 0xffffe00031157812 */ /* 0x000fe400078ec0ff */
[----:B------:R-:W-:Y:S01]  /*83b0*/  LOP3.LUT R26, R50, 0xffffe000, RZ, 0xc0, !PT ;  /* 0xffffe000321a7812 */ /* 0x000fe200078ec0ff */
[----:B---3--:R-:W-:Y:S01]  /*83c0*/  VIADD R82, R71, UR6 ;  /* 0x0000000647527c36 */ /* 0x008fe20008000000 */
[----:B------:R-:W-:Y:S02]  /*83d0*/  LOP3.LUT R32, R51, 0xffffe000, RZ, 0xc0, !PT ;  /* 0xffffe00033207812 */ /* 0x000fe400078ec0ff */
[----:B------:R-:W-:Y:S01]  /*83e0*/  LOP3.LUT R33, R36, 0xffffe000, RZ, 0xc0, !PT ;  /* 0xffffe00024217812 */ /* 0x000fe200078ec0ff */
[----:B------:R-:W-:Y:S01]  /*83f0*/  IMAD.IADD R79, R79, 0x1, R82 ;  /* 0x000000014f4f7824 */ /* 0x000fe200078e0252 */
[----:B------:R-:W-:Y:S01]  /*8400*/  LOP3.LUT R34, R37, 0xffffe000, RZ, 0xc0, !PT ;  /* 0xffffe00025227812 */ /* 0x000fe200078ec0ff */
[----:B------:R-:W1:Y:S01]  /*8410*/  LDTM.x16 R4, tmem[UR4+0x10] ;  /* 0x00001004000479ee */ /* 0x000e620008240000 */
[----:B------:R-:W-:Y:S01]  /*8420*/  LOP3.LUT R35, R38, 0xffffe000, RZ, 0xc0, !PT ;  /* 0xffffe00026237812 */ /* 0x000fe200078ec0ff */
[----:B------:R-:W-:Y:S01]  /*8430*/  NOP ;  /* 0x0000000000007918 */ /* 0x000fe20000000000 */
[----:B------:R-:W-:Y:S02]  /*8440*/  IADD3 R78, PT, PT, R78, 0xe0, RZ ;  /* 0x000000e04e4e7810 */ /* 0x000fe40007ffe0ff */
[----:B------:R-:W-:Y:S02]  /*8450*/  LOP3.LUT R36, R39, 0xffffe000, RZ, 0xc0, !PT ;  /* 0xffffe00027247812 */ /* 0x000fe400078ec0ff */
[----:B------:R-:W-:Y:S02]  /*8460*/  IADD3 R81, PT, PT, R80, R82, RZ ;  /* 0x0000005250517210 */ /* 0x000fe40007ffe0ff */
[----:B------:R-:W-:Y:S02]  /*8470*/  LOP3.LUT R80, R78, 0xfefffff8, RZ, 0xc0, !PT ;  /* 0xfefffff84e507812 */ /* 0x000fe400078ec0ff */
[----:B------:R-:W-:Y:S01]  /*8480*/  LOP3.LUT R37, R40, 0xffffe000, RZ, 0xc0, !PT ;  /* 0xffffe00028257812 */ /* 0x000fe200078ec0ff */
[----:B------:R-:W-:Y:S01]  /*8490*/  IMAD.IADD R78, R70, 0x1, R81 ;  /* 0x00000001464e7824 */ /* 0x000fe200078e0251 */
[----:B------:R-:W-:Y:S01]  /*84a0*/  LOP3.LUT R38, R41, 0xffffe000, RZ, 0xc0, !PT ;  /* 0xffffe00029267812 */ /* 0x000fe200078ec0ff */
[----:B-1----:R1:W-:Y:S01]  /*84b0*/  SYNCS.ARRIVE.TRANS64.RED.A1T0 RZ, [R80+URZ], RZ ;  /* 0x000000ff50ff79a7 */ /* 0x0023e200081004ff */
[----:B------:R-:W-:Y:S02]  /*84c0*/  LOP3.LUT R39, R42, 0xffffe000, RZ, 0xc0, !PT ;  /* 0xffffe0002a277812 */ /* 0x000fe400078ec0ff */
[----:B------:R-:W-:Y:S02]  /*84d0*/  LOP3.LUT R40, R43, 0xffffe000, RZ, 0xc0, !PT ;  /* 0xffffe0002b287812 */ /* 0x000fe400078ec0ff */
[----:B------:R-:W-:Y:S02]  /*84e0*/  LOP3.LUT R41, R44, 0xffffe000, RZ, 0xc0, !PT ;  /* 0xffffe0002c297812 */ /* 0x000fe400078ec0ff */
[----:B------:R-:W-:Y:S02]  /*84f0*/  LOP3.LUT R42, R45, 0xffffe000, RZ, 0xc0, !PT ;  /* 0xffffe0002d2a7812 */ /* 0x000fe400078ec0ff */
[----:B------:R-:W-:Y:S01]  /*8500*/  LOP3.LUT R43, R46, 0xffffe000, RZ, 0xc0, !PT ;  /* 0xffffe0002e2b7812 */ /* 0x000fe200078ec0ff */
[C---:B------:R-:W-:Y:S01]  /*8510*/  FMUL R0, R24.reuse, R4 ;  /* 0x0000000418007220 */ /* 0x040fe20000400000 */
[C---:B------:R-:W-:Y:S01]  /*8520*/  FMUL R2, R24.reuse, R5 ;  /* 0x0000000518027220 */ /* 0x040fe20000400000 */
[C---:B------:R-:W-:Y:S01]  /*8530*/  FMUL R3, R24.reuse, R6 ;  /* 0x0000000618037220 */ /* 0x040fe20000400000 */
[C---:B------:R-:W-:Y:S01]  /*8540*/  FMUL R7, R24.reuse, R7 ;  /* 0x0000000718077220 */ /* 0x040fe20000400000 */
[C---:B------:R-:W-:Y:S01]  /*8550*/  FFMA R28, R27.reuse, R20, R0 ;  /* 0x000000141b1c7223 */ /* 0x040fe20000000000 */
[C---:B------:R-:W-:Y:S01]  /*8560*/  FFMA R29, R27.reuse, R21, R2 ;  /* 0x000000151b1d7223 */ /* 0x040fe20000000002 */
[C---:B------:R-:W-:Y:S01]  /*8570*/  FFMA R30, R27.reuse, R26, R3 ;  /* 0x0000001a1b1e7223 */ /* 0x040fe20000000003 */
[C---:B------:R-:W-:Y:S01]  /*8580*/  FFMA R31, R27.reuse, R32, R7 ;  /* 0x000000201b1f7223 */ /* 0x040fe20000000007 */
[C---:B------:R-:W-:Y:S01]  /*8590*/  FMUL R4, R24.reuse, R8 ;  /* 0x0000000818047220 */ /* 0x040fe20000400000 */
[C---:B------:R-:W-:Y:S01]  /*85a0*/  FMUL R5, R24.reuse, R9 ;  /* 0x0000000918057220 */ /* 0x040fe20000400000 */
[C---:B------:R-:W-:Y:S01]  /*85b0*/  FMUL R6, R24.reuse, R10 ;  /* 0x0000000a18067220 */ /* 0x040fe20000400000 */
[C---:B------:R-:W-:Y:S01]  /*85c0*/  FMUL R11, R24.reuse, R11 ;  /* 0x0000000b180b7220 */ /* 0x040fe20000400000 */
[----:B------:R-:W-:Y:S01]  /*85d0*/  F2FP.TF32.F32.PACK_B R28, R28 ;  /* 0x0000001cff1c723e */ /* 0x000fe200024050ff */
[C---:B------:R-:W-:Y:S01]  /*85e0*/  FFMA R4, R27.reuse, R33, R4 ;  /* 0x000000211b047223 */ /* 0x040fe20000000004 */
[----:B------:R-:W-:Y:S01]  /*85f0*/  F2FP.TF32.F32.PACK_B R29, R29 ;  /* 0x0000001dff1d723e */ /* 0x000fe200024050ff */
[C---:B------:R-:W-:Y:S01]  /*8600*/  FFMA R5, R27.reuse, R34, R5 ;  /* 0x000000221b057223 */ /* 0x040fe20000000005 */
[----:B------:R-:W-:Y:S01]  /*8610*/  F2FP.TF32.F32.PACK_B R30, R30 ;  /* 0x0000001eff1e723e */ /* 0x000fe200024050ff */
[C---:B------:R-:W-:Y:S01]  /*8620*/  FFMA R6, R27.reuse, R35, R6 ;  /* 0x000000231b067223 */ /* 0x040fe20000000006 */
[----:B------:R-:W-:Y:S01]  /*8630*/  F2FP.TF32.F32.PACK_B R31, R31 ;  /* 0x0000001fff1f723e */ /* 0x000fe200024050ff */
[C---:B------:R-:W-:Y:S01]  /*8640*/  FFMA R7, R27.reuse, R36, R11 ;  /* 0x000000241b077223 */ /* 0x040fe2000000000b */
[C---:B------:R-:W-:Y:S01]  /*8650*/  FMUL R8, R24.reuse, R12 ;  /* 0x0000000c18087220 */ /* 0x040fe20000400000 */
[----:B------:R-:W-:Y:S01]  /*8660*/  F2FP.TF32.F32.PACK_B R4, R4 ;  /* 0x00000004ff04723e */ /* 0x000fe200024050ff */
[C---:B------:R-:W-:Y:S01]  /*8670*/  FMUL R9, R24.reuse, R13 ;  /* 0x0000000d18097220 */ /* 0x040fe20000400000 */
[----:B------:R1:W-:Y:S01]  /*8680*/  STS.128 [R71+UR6], R28 ;  /* 0x0000001c47007988 */ /* 0x0003e20008000c06 */
        /* <DEDUP_REMOVED lines=8> */
[----:B------:R-:W-:Y:S01]  /*8710*/  FFMA R11, R27, R40, R15 ;  /* 0x000000281b0b7223 */ /* 0x000fe2000000000f */
[C---:B------:R-:W-:Y:S01]  /*8720*/  FMUL R12, R24.reuse, R16 ;  /* 0x00000010180c7220 */ /* 0x040fe20000400000 */
[----:B------:R-:W-:Y:S01]  /*8730*/  F2FP.TF32.F32.PACK_B R8, R8 ;  /* 0x00000008ff08723e */ /* 0x000fe200024050ff */
[----:B------:R1:W-:Y:S01]  /*8740*/  STS.128 [R81+0x10], R4 ;  /* 0x0000100451007388 */ /* 0x0003e20000000c00 */
[C---:B------:R-:W-:Y:S01]  /*8750*/  FMUL R13, R24.reuse, R17 ;  /* 0x00000011180d7220 */ /* 0x040fe20000400000 */
[----:B------:R-:W-:Y:S01]  /*8760*/  LOP3.LUT R44, R47, 0xffffe000, RZ, 0xc0, !PT ;  /* 0xffffe0002f2c7812 */ /* 0x000fe200078ec0ff */
[C---:B------:R-:W-:Y:S01]  /*8770*/  FMUL R14, R24.reuse, R18 ;  /* 0x00000012180e7220 */ /* 0x040fe20000400000 */
[----:B------:R-:W-:Y:S01]  /*8780*/  FMUL R19, R24, R19 ;  /* 0x0000001318137220 */ /* 0x000fe20000400000 */
[----:B------:R-:W-:Y:S01]  /*8790*/  F2FP.TF32.F32.PACK_B R9, R9 ;  /* 0x00000009ff09723e */ /* 0x000fe200024050ff */
[C---:B------:R-:W-:Y:S01]  /*87a0*/  FFMA R12, R27.reuse, R41, R12 ;  /* 0x000000291b0c7223 */ /* 0x040fe2000000000c */
[----:B------:R-:W-:Y:S01]  /*87b0*/  F2FP.TF32.F32.PACK_B R10, R10 ;  /* 0x0000000aff0a723e */ /* 0x000fe200024050ff */
[C---:B------:R-:W-:Y:S01]  /*87c0*/  FFMA R13, R27.reuse, R42, R13 ;  /* 0x0000002a1b0d7223 */ /* 0x040fe2000000000d */
[----:B------:R-:W-:Y:S01]  /*87d0*/  F2FP.TF32.F32.PACK_B R11, R11 ;  /* 0x0000000bff0b723e */ /* 0x000fe200024050ff */
[C---:B------:R-:W-:Y:S01]  /*87e0*/  FFMA R14, R27.reuse, R43, R14 ;  /* 0x0000002b1b0e7223 */ /* 0x040fe2000000000e */
[----:B------:R-:W-:Y:S01]  /*87f0*/  FFMA R15, R27, R44, R19 ;  /* 0x0000002c1b0f7223 */ /* 0x000fe20000000013 */
[----:B------:R-:W-:Y:S02]  /*8800*/  F2FP.TF32.F32.PACK_B R12, R12 ;  /* 0x0000000cff0c723e */ /* 0x000fe400024050ff */
[----:B------:R1:W-:Y:S01]  /*8810*/  STS.128 [R79+0x20], R8 ;  /* 0x000020084f007388 */ /* 0x0003e20000000c00 */
[----:B------:R-:W-:Y:S02]  /*8820*/  F2FP.TF32.F32.PACK_B R13, R13 ;  /* 0x0000000dff0d723e */ /* 0x000fe400024050ff */
        /* <DEDUP_REMOVED lines=12> */
[----:B------:R-:W-:Y:S02]  /*88f0*/  UIADD3 UR7, UPT, UPT, UR52, UR6, URZ ;  /* 0x0000000634077290 */ /* 0x000fe4000fffe0ff */
[----:B------:R-:W-:Y:S02]  /*8900*/  UIADD3 UR41, UPT, UPT, UR51, 0x10, URZ ;  /* 0x0000001033297890 */ /* 0x000fe4000fffe0ff */
[----:B------:R-:W-:Y:S02]  /*8910*/  UIADD3 UR40, UPT, UPT, UR7, 0x200, URZ ;  /* 0x0000020007287890 */ /* 0x000fe4000fffe0ff */
[----:B------:R-:W-:Y:S02]  /*8920*/  UIADD3 UR7, UPT, UPT, UR7, 0x1200, URZ ;  /* 0x0000120007077890 */ /* 0x000fe4000fffe0ff */
[----:B--2---:R-:W-:Y:S02]  /*8930*/  UIADD3 UR4, UP0, UPT, UR8, 0x680, URZ ;  /* 0x0000068008047890 */ /* 0x004fe4000ff1e0ff */
[----:B------:R-:W-:Y:S02]  /*8940*/  UIADD3 UR8, UPT, UPT, UR51, 0x30, URZ ;  /* 0x0000003033087890 */ /* 0x000fe4000fffe0ff */
[----:B------:R-:W-:Y:S09]  /*8950*/  UIADD3.X UR5, UPT, UPT, URZ, UR9, URZ, UP0, !UPT ;  /* 0x00000009ff057290 */ /* 0x000ff200087fe4ff */
[----:B------:R2:W-:Y:S02]  /*8960*/  UTMASTG.4D [UR40], [UR4] ;  /* 0x00000028040073b5 */ /* 0x0005e40008018000 */
[----:B--2---:R-:W-:Y:S01]  /*8970*/  UMOV UR40, UR7 ;  /* 0x0000000700287c82 */ /* 0x004fe20008000000 */
[----:B------:R-:W-:Y:S02]  /*8980*/  UMOV UR41, UR8 ;  /* 0x0000000800297c82 */ /* 0x000fe40008000000 */
[----:B------:R2:W-:Y:S02]  /*8990*/  UTMASTG.4D [UR40], [UR4] ;  /* 0x00000028040073b5 */ /* 0x0005e40008018000 */
[----:B--2---:R0:W-:Y:S02]  /*89a0*/  UTMACMDFLUSH ;  /* 0x00000000000079b7 */ /* 0x0041e40000000000 */
.L_x_121:
[----:B------:R-:W-:Y:S05]  /*89b0*/  BSYNC.RECONVERGENT B0 ;  /* 0x0000000000007941 */ /* 0x000fea0003800200 */
.L_x_120:
[----:B------:R-:W-:Y:S01]  /*89c0*/  UIADD3 UR4, UPT, UPT, UR50, 0x1, URZ ;  /* 0x0000000132047890 */ /* 0x000fe2000fffe0ff */
[----:B------:R-:W-:Y:S03]  /*89d0*/  BSSY.RECONVERGENT B0, `(.L_x_122) ;  /* 0x0000008000007945 */ /* 0x000fe60003800200 */
[----:B------:R-:W-:Y:S04]  /*89e0*/  UISETP.NE.AND UP0, UPT, UR4, 0x3, UPT ;  /* 0x000000030400788c */ /* 0x000fe8000bf05270 */
[----:B------:R-:W-:Y:S02]  /*89f0*/  UISETP.EQ.XOR UP1, UPT, UR49, 0x3, !UP0 ;  /* 0x000000033100788c */ /* 0x000fe4000c722a70 */
[----:B------:R-:W-:Y:S02]  /*8a00*/  USEL UR53, UR4, URZ, UP0 ;  /* 0x000000ff04357287 */ /* 0x000fe40008000000 */
[----:B------:R-:W-:Y:S04]  /*8a10*/  USEL UR5, URZ, 0x1, !UP1 ;  /* 0x00000001ff057887 */ /* 0x000fe8000c800000 */
[----:B------:R-:W-:Y:S01]  /*8a20*/  ULOP3.LUT UR57, UR57, UR5, URZ, 0x3c, !UPT ;  /* 0x0000000539397292 */ /* 0x000fe2000f8e3cff */
[----:B------:R-:W-:Y:S11]  /*8a30*/  @P0 BRA `(.L_x_123) ;  /* 0x0000000000040947 */ /* 0x000ff60003800000 */
[----:B------:R-:W-:Y:S04]  /*8a40*/  DEPBAR.LE SB0, 0x1 ;  /* 0x000080400000791a */ /* 0x000fe80000000000 */
.L_x_123:
[----:B------:R-:W-:Y:S05]  /*8a50*/  BSYNC.RECONVERGENT B0 ;  /* 0x0000000000007941 */ /* 0x000fea0003800200 */
.L_x_122:
[----:B------:R-:W-:Y:S01]  /*8a60*/  BAR.SYNC.DEFER_BLOCKING 0x1, 0x80 ;  /* 0x0042000000007b1d */ /* 0x000fe20000010000 */
[----:B------:R-:W-:Y:S01]  /*8a70*/  UISETP.NE.AND UP0, UPT, UR56, -0x2, UPT ;  /* 0xfffffffe3800788c */ /* 0x000fe2000bf05270 */
[----:B------:R-:W-:Y:S08]  /*8a80*/  IADD3 R0, PT, PT, R22, 0x1, RZ ;  /* 0x0000000116007810 */ /* 0x000ff00007ffe0ff */
[----:B------:R-:W-:Y:S05]  /*8a90*/  BRA.U !UP0, `(.L_x_124) ;  /* 0x00000001082c7547 */ /* 0x000fea000b800000 */
[----:B------:R-:W2:Y:S01]  /*8aa0*/  S2R R2, SR_CgaCtaId ;  /* 0x0000000000027919 */ /* 0x000ea20000008800 */
[----:B------:R-:W-:Y:S01]  /*8ab0*/  ISETP.NE.AND P0, PT, R77, RZ, PT ;  /* 0x000000ff4d00720c */ /* 0x000fe20003f05270 */
[----:B------:R-:W-:Y:S01]  /*8ac0*/  IMAD.U32 R3, RZ, RZ, UR54 ;  /* 0x00000036ff037e24 */ /* 0x000fe2000f8e00ff */
[----:B------:R-:W-:Y:S02]  /*8ad0*/  UIADD3 UR4, UPT, UPT, UR54, 0x1, URZ ;  /* 0x0000000136047890 */ /* 0x000fe4000fffe0ff */
[----:B------:R-:W-:Y:S02]  /*8ae0*/  ISETP.NE.U32.OR P0, PT, R76, 0x1, !P0 ;  /* 0x000000014c00780c */ /* 0x000fe40004705470 */
[----:B------:R-:W-:Y:S04]  /*8af0*/  UISETP.NE.AND UP0, UPT, UR4, 0x3, UPT ;  /* 0x000000030400788c */ /* 0x000fe8000bf05270 */
[----:B------:R-:W-:Y:S07]  /*8b00*/  USEL UR54, UR4, URZ, UP0 ;  /* 0x000000ff04367287 */ /* 0x000fee0008000000 */
[----:B------:R-:W-:Y:S05]  /*8b10*/  @P0 LEA R3, R3, UR52, 0x3 ;  /* 0x0000003403030c11 */ /* 0x000fea000f8e18ff */
[----:B------:R-:W-:Y:S05]  /*8b20*/  @P0 VIADD R3, R3, 0x98 ;  /* 0x0000009803030836 */ /* 0x000fea0000000000 */
[----:B--2---:R-:W-:Y:S04]  /*8b30*/  @P0 PRMT R2, R2, 0x654, R3 ;  /* 0x0000065402020816 */ /* 0x004fe80000000003 */
[----:B------:R2:W-:Y:S03]  /*8b40*/  @P0 SYNCS.ARRIVE.TRANS64.RED.A1T0 RZ, [R2+URZ], RZ ;  /* 0x000000ff02ff09a7 */ /* 0x0005e600081004ff */
.L_x_124:
[----:B------:R-:W-:Y:S01]  /*8b50*/  R2UR UR5, R63 ;  /* 0x000000003f0572ca */ /* 0x000fe200000e0000 */
[----:B------:R-:W-:Y:S01]  /*8b60*/  UIADD3 UR56, UPT, UPT, UR56, 0x2, URZ ;  /* 0x0000000238387890 */ /* 0x000fe2000fffe0ff */
[----:B------:R-:W-:Y:S02]  /*8b70*/  R2UR UR4, R64 ;  /* 0x00000000400472ca */ /* 0x000fe400000e0000 */
[----:B------:R-:W-:Y:S02]  /*8b80*/  LOP3.LUT P0, RZ, R58, 0x1, RZ, 0xc0, !PT ;  /* 0x000000013aff7812 */ /* 0x000fe4000780c0ff */
[----:B------:R-:W-:Y:S02]  /*8b90*/  R2UR UR49, R74 ;  /* 0x000000004a3172ca */ /* 0x000fe400000e0000 */
[----:B------:R-:W-:Y:S02]  /*8ba0*/  ISETP.NE.AND P1, PT, R0, 0x2, PT ;  /* 0x000000020000780c */ /* 0x000fe40003f25270 */
[----:B------:R-:W-:Y:S02]  /*8bb0*/  LOP3.LUT R68, R68, 0x1, RZ, 0x3c, !PT ;  /* 0x0000000144447812 */ /* 0x000fe400078e3cff */
[----:B--2---:R-:W-:Y:S01]  /*8bc0*/  SEL R2, RZ, 0x1, P1 ;  /* 0x00000001ff027807 */ /* 0x004fe20000800000 */
[----:B------:R-:W-:Y:S01]  /*8bd0*/  UIADD3 UR19, UPT, UPT, UR36, UR5, URZ ;  /* 0x0000000524137290 */ /* 0x000fe2000fffe0ff */
[----:B------:R-:W-:Y:S01]  /*8be0*/  SEL R22, R0, RZ, P1 ;  /* 0x000000ff00167207 */ /* 0x000fe20000800000 */
[----:B------:R-:W-:Y:S01]  /*8bf0*/  UIADD3 UR21, UPT, UPT, UR37, UR4, URZ ;  /* 0x0000000425157290 */ /* 0x000fe2000fffe0ff */
[----:B------:R-:W-:Y:S01]  /*8c00*/  LOP3.LUT R69, R69, R2, RZ, 0x3c, !PT ;  /* 0x0000000245457212 */ /* 0x000fe200078e3cff */
[----:B------:R-:W-:Y:S10]  /*8c10*/  @P0 BRA `(.L_x_125) ;  /* 0xffffffd800000947 */ /* 0x000ff4000383ffff */
[----:B------:R-:W-:-:S13]  /*8c20*/  R2UR UR4, R65 ;  /* 0x00000000410472ca */ /* 0x000fda00000e0000 */
[----:B------:R-:W-:-:S09]  /*8c30*/  UISETP.NE.AND UP0, UPT, UR4, URZ, UPT ;  /* 0x000000ff0400728c */ /* 0x000fd2000bf05270 */
[----:B------:R-:W-:Y:S05]  /*8c40*/  BRA.U !UP0, `(.L_x_126) ;  /* 0x0000000108487547 */ /* 0x000fea000b800000 */
[----:B------:R-:W2:Y:S02]  /*8c50*/  LDCU.64 UR4, c[0x0][0x890] ;  /* 0x00011200ff0477ac */ /* 0x000ea40008000a00 */
[----:B--2---:R-:W-:-:S04]  /*8c60*/  UISETP.NE.U32.AND UP0, UPT, UR4, URZ, UPT ;  /* 0x000000ff0400728c */ /* 0x004fc8000bf05070 */
[----:B------:R-:W-:-:S09]  /*8c70*/  UISETP.NE.AND.EX UP0, UPT, UR5, URZ, UPT, UP0 ;  /* 0x000000ff0500728c */ /* 0x000fd2000bf05300 */
[----:B------:R-:W-:Y:S05]  /*8c80*/  BRA.U UP0, `(.L_x_127) ;  /* 0x00000001000c7547 */ /* 0x000fea000b800000 */
[----:B------:R-:W-:-:S13]  /*8c90*/  FSETP.NEU.AND P0, PT, R27, RZ, PT ;  /* 0x000000ff1b00720b */ /* 0x000fda0003f0d000 */
[----:B------:R-:W-:Y:S05]  /*8ca0*/  @!P0 EXIT ;  /* 0x000000000000894d */ /* 0x000fea0003800000 */
[----:B------:R-:W-:Y:S05]  /*8cb0*/  BRA `(.L_x_126) ;  /* 0x00000000002c7947 */ /* 0x000fea0003800000 */
.L_x_127:
[----:B------:R-:W-:Y:S01]  /*8cc0*/  ISETP.NE.AND P0, PT, R75, RZ, PT ;  /* 0x000000ff4b00720c */ /* 0x000fe20003f05270 */
[----:B------:R-:W-:-:S12]  /*8cd0*/  BSSY.RECONVERGENT B0, `(.L_x_126) ;  /* 0x0000009000007945 */ /* 0x000fd80003800200 */
[----:B------:R-:W-:Y:S05]  /*8ce0*/  @P0 BRA `(.L_x_128) ;  /* 0x0000000000140947 */ /* 0x000fea0003800000 */
[----:B------:R-:W2:Y:S02]  /*8cf0*/  LDCU.64 UR4, c[0x0][0x888] ;  /* 0x00011100ff0477ac */ /* 0x000ea40008000a00 */
[----:B--2---:R-:W-:-:S04]  /*8d00*/  ISETP.NE.U32.AND P0, PT, RZ, UR4, PT ;  /* 0x00000004ff007c0c */ /* 0x004fc8000bf05070 */
[----:B------:R-:W-:-:S13]  /*8d10*/  ISETP.NE.AND.EX P0, PT, RZ, UR5, PT, P0 ;  /* 0x00000005ff007c0c */ /* 0x000fda000bf05300 */
[----:B------:R-:W-:Y:S05]  /*8d20*/  @!P0 EXIT ;  /* 0x000000000000894d */ /* 0x000fea0003800000 */
[----:B------:R-:W-:Y:S05]  /*8d30*/  BRA `(.L_x_129) ;  /* 0x0000000000087947 */ /* 0x000fea0003800000 */
.L_x_128:
[----:B------:R-:W-:-:S13]  /*8d40*/  FSETP.NEU.AND P0, PT, R27, RZ, PT ;  /* 0x000000ff1b00720b */ /* 0x000fda0003f0d000 */
[----:B------:R-:W-:Y:S05]  /*8d50*/  @!P0 EXIT ;  /* 0x000000000000894d */ /* 0x000fea0003800000 */
.L_x_129:
[----:B------:R-:W-:Y:S05]  /*8d60*/  BSYNC.RECONVERGENT B0 ;  /* 0x0000000000007941 */ /* 0x000fea0003800200 */
.L_x_126:
[----:B------:R-:W2:Y:S01]  /*8d70*/  S2UR UR5, SR_CgaCtaId ;  /* 0x00000000000579c3 */ /* 0x000ea20000008800 */
[----:B------:R-:W-:Y:S01]  /*8d80*/  ULEA UR4, UR54, UR52, 0x3 ;  /* 0x0000003436047291 */ /* 0x000fe2000f8e18ff */
[----:B------:R-:W-:-:S04]  /*8d90*/  DEPBAR.LE SB0, 0x0 ;  /* 0x000080000000791a */ /* 0x000fc80000000000 */
[----:B------:R-:W-:-:S04]  /*8da0*/  UIADD3 UR4, UPT, UPT, UR4, 0x98, URZ ;  /* 0x0000009804047890 */ /* 0x000fc8000fffe0ff */
[----:B--2---:R-:W-:-:S09]  /*8db0*/  UPRMT UR4, UR5, 0x654, UR4 ;  /* 0x0000065405047896 */ /* 0x004fd20008000004 */
[----:B------:R-:W-:Y:S01]  /*8dc0*/  SYNCS.ARRIVE.TRANS64.RED.A1T0 RZ, [UR4], RZ ;  /* 0x000000ffffff79a7 */ /* 0x000fe20008100404 */
[----:B------:R-:W-:Y:S05]  /*8dd0*/  EXIT ;  /* 0x000000000000794d */ /* 0x000fea0003800000 */
.L_x_24:
[----:B------:R-:W-:Y:S07]  /*8de0*/  MOV R0, UR11 ;  /* 0x0000000b00007c02 */ /* 0x000fee0008000f00 */
.L_x_130:
[----:B-1----:R1:W3:Y:S02]  /*8df0*/  SYNCS.PHASECHK.TRANS64.TRYWAIT P0, [R0+URZ+0x40], R5 ;  /* 0x00004005000075a7 */ /* 0x0022e400080011ff */
[----:B---3--:R-:W-:Y:S05]  /*8e00*/  @!P0 NANOSLEEP.SYNCS 0x989680 ;  /* 0x009896800000895d */ /* 0x008fea0003900000 */
[----:B------:R-:W3:Y:S02]  /*8e10*/  @!P0 SYNCS.PHASECHK.TRANS64 P0, [R0+URZ+0x40], R5 ;  /* 0x00004005000085a7 */ /* 0x000ee400080010ff */
[----:B---3--:R-:W-:Y:S05]  /*8e20*/  @!P0 BRA `(.L_x_130) ;  /* 0xfffffffc00f08947 */ /* 0x008fea000383ffff */
[----:B------:R-:W-:Y:S05]  /*8e30*/  BRA `(.L_x_23) ;  /* 0xffffff90001c7947 */ /* 0x000fea000383ffff */
.L_x_31:
[----:B------:R-:W-:Y:S07]  /*8e40*/  MOV R0, UR21 ;  /* 0x0000001500007c02 */ /* 0x000fee0008000f00 */
.L_x_131:
[----:B-1----:R1:W3:Y:S02]  /*8e50*/  SYNCS.PHASECHK.TRANS64.TRYWAIT P0, [R0+URZ+0x40], R5 ;  /* 0x00004005000075a7 */ /* 0x0022e400080011ff */
[----:B---3--:R-:W-:Y:S05]  /*8e60*/  @!P0 NANOSLEEP.SYNCS 0x989680 ;  /* 0x009896800000895d */ /* 0x008fea0003900000 */
[----:B------:R-:W3:Y:S02]  /*8e70*/  @!P0 SYNCS.PHASECHK.TRANS64 P0, [R0+URZ+0x40], R5 ;  /* 0x00004005000085a7 */ /* 0x000ee400080010ff */
[----:B---3--:R-:W-:Y:S05]  /*8e80*/  @!P0 BRA `(.L_x_131) ;  /* 0xfffffffc00f08947 */ /* 0x008fea000383ffff */
[----:B------:R-:W-:Y:S05]  /*8e90*/  BRA `(.L_x_30) ;  /* 0xffffff94005c7947 */ /* 0x000fea000383ffff */
.L_x_36:
[----:B-1----:R-:W-:-:S07]  /*8ea0*/  MOV R0, UR27 ;  /* 0x0000001b00007c02 */ /* 0x002fce0008000f00 */
.L_x_132:
[----:B-1----:R1:W2:Y:S02]  /*8eb0*/  SYNCS.PHASECHK.TRANS64.TRYWAIT P0, [R0+URZ+0xc0], R3 ;  /* 0x0000c003000075a7 */ /* 0x0022a400080011ff */
[----:B--2---:R-:W-:Y:S05]  /*8ec0*/  @!P0 NANOSLEEP.SYNCS 0x989680 ;  /* 0x009896800000895d */ /* 0x004fea0003900000 */
[----:B------:R-:W2:Y:S02]  /*8ed0*/  @!P0 SYNCS.PHASECHK.TRANS64 P0, [R0+URZ+0xc0], R3 ;  /* 0x0000c003000085a7 */ /* 0x000ea400080010ff */
[----:B--2---:R-:W-:Y:S05]  /*8ee0*/  @!P0 BRA `(.L_x_132) ;  /* 0xfffffffc00f08947 */ /* 0x004fea000383ffff */
[----:B------:R-:W-:Y:S05]  /*8ef0*/  BRA `(.L_x_133) ;  /* 0xffffff98003c7947 */ /* 0x000fea000383ffff */
.L_x_40:
[----:B------:R-:W-:-:S07]  /*8f00*/  MOV R0, UR4 ;  /* 0x0000000400007c02 */ /* 0x000fce0008000f00 */
.L_x_134:
[----:B-1----:R1:W2:Y:S02]  /*8f10*/  SYNCS.PHASECHK.TRANS64.TRYWAIT P0, [R0+URZ], R3 ;  /* 0x00000003000075a7 */ /* 0x0022a400080011ff */
[----:B--2---:R-:W-:Y:S05]  /*8f20*/  @!P0 NANOSLEEP.SYNCS 0x989680 ;  /* 0x009896800000895d */ /* 0x004fea0003900000 */
[----:B------:R-:W2:Y:S02]  /*8f30*/  @!P0 SYNCS.PHASECHK.TRANS64 P0, [R0+URZ], R3 ;  /* 0x00000003000085a7 */ /* 0x000ea400080010ff */
[----:B--2---:R-:W-:Y:S05]  /*8f40*/  @!P0 BRA `(.L_x_134) ;  /* 0xfffffffc00f08947 */ /* 0x004fea000383ffff */
[----:B------:R-:W-:Y:S05]  /*8f50*/  BRA `(.L_x_135) ;  /* 0xffffff9c00d07947 */ /* 0x000fea000383ffff */
.L_x_41:
[----:B------:R-:W-:-:S07]  /*8f60*/  MOV R0, UR5 ;  /* 0x0000000500007c02 */ /* 0x000fce0008000f00 */
.L_x_136:
[----:B-1----:R1:W2:Y:S02]  /*8f70*/  SYNCS.PHASECHK.TRANS64.TRYWAIT P0, [R0+URZ], R3 ;  /* 0x00000003000075a7 */ /* 0x0022a400080011ff */
[----:B--2---:R-:W-:Y:S05]  /*8f80*/  @!P0 NANOSLEEP.SYNCS 0x989680 ;  /* 0x009896800000895d */ /* 0x004fea0003900000 */
[----:B------:R-:W2:Y:S02]  /*8f90*/  @!P0 SYNCS.PHASECHK.TRANS64 P0, [R0+URZ], R3 ;  /* 0x00000003000085a7 */ /* 0x000ea400080010ff */
[----:B--2---:R-:W-:Y:S05]  /*8fa0*/  @!P0 BRA `(.L_x_136) ;  /* 0xfffffffc00f08947 */ /* 0x004fea000383ffff */
[----:B------:R-:W-:Y:S05]  /*8fb0*/  BRA `(.L_x_137) ;  /* 0xffffff9c00e07947 */ /* 0x000fea000383ffff */
.L_x_42:
[----:B------:R-:W-:-:S07]  /*8fc0*/  MOV R0, UR5 ;  /* 0x0000000500007c02 */ /* 0x000fce0008000f00 */
.L_x_138:
[----:B-1----:R1:W2:Y:S02]  /*8fd0*/  SYNCS.PHASECHK.TRANS64.TRYWAIT P0, [R0+URZ], R3 ;  /* 0x00000003000075a7 */ /* 0x0022a400080011ff */
[----:B--2---:R-:W-:Y:S05]  /*8fe0*/  @!P0 NANOSLEEP.SYNCS 0x989680 ;  /* 0x009896800000895d */ /* 0x004fea0003900000 */
[----:B------:R-:W2:Y:S02]  /*8ff0*/  @!P0 SYNCS.PHASECHK.TRANS64 P0, [R0+URZ], R3 ;  /* 0x00000003000085a7 */ /* 0x000ea400080010ff */
[----:B--2---:R-:W-:Y:S05]  /*9000*/  @!P0 BRA `(.L_x_138) ;  /* 0xfffffffc00f08947 */ /* 0x004fea000383ffff */
[----:B------:R-:W-:Y:S05]  /*9010*/  BRA `(.L_x_139) ;  /* 0xffffff9c00f07947 */ /* 0x000fea000383ffff */
.L_x_43:
[----:B------:R-:W-:-:S07]  /*9020*/  MOV R0, UR5 ;  /* 0x0000000500007c02 */ /* 0x000fce0008000f00 */
.L_x_140:
[----:B-1----:R1:W2:Y:S02]  /*9030*/  SYNCS.PHASECHK.TRANS64.TRYWAIT P0, [R0+URZ], R3 ;  /* 0x00000003000075a7 */ /* 0x0022a400080011ff */
[----:B--2---:R-:W-:Y:S05]  /*9040*/  @!P0 NANOSLEEP.SYNCS 0x989680 ;  /* 0x009896800000895d */ /* 0x004fea0003900000 */
[----:B------:R-:W2:Y:S02]  /*9050*/  @!P0 SYNCS.PHASECHK.TRANS64 P0, [R0+URZ], R3 ;  /* 0x00000003000085a7 */ /* 0x000ea400080010ff */
[----:B--2---:R-:W-:Y:S05]  /*9060*/  @!P0 BRA `(.L_x_140) ;  /* 0xfffffffc00f08947 */ /* 0x004fea000383ffff */
[----:B------:R-:W-:Y:S05]  /*9070*/  BRA `(.L_x_141) ;  /* 0xffffffa000007947 */ /* 0x000fea000383ffff */
.L_x_44:
[----:B------:R-:W-:-:S07]  /*9080*/  MOV R0, UR5 ;  /* 0x0000000500007c02 */ /* 0x000fce0008000f00 */
.L_x_142:
[----:B-1----:R1:W2:Y:S02]  /*9090*/  SYNCS.PHASECHK.TRANS64.TRYWAIT P0, [R0+URZ], R3 ;  /* 0x00000003000075a7 */ /* 0x0022a400080011ff */
[----:B--2---:R-:W-:Y:S05]  /*90a0*/  @!P0 NANOSLEEP.SYNCS 0x989680 ;  /* 0x009896800000895d */ /* 0x004fea0003900000 */
[----:B------:R-:W2:Y:S02]  /*90b0*/  @!P0 SYNCS.PHASECHK.TRANS64 P0, [R0+URZ], R3 ;  /* 0x00000003000085a7 */ /* 0x000ea400080010ff */
[----:B--2---:R-:W-:Y:S05]  /*90c0*/  @!P0 BRA `(.L_x_142) ;  /* 0xfffffffc00f08947 */ /* 0x004fea000383ffff */
[----:B------:R-:W-:Y:S05]  /*90d0*/  BRA `(.L_x_143) ;  /* 0xffffffa000107947 */ /* 0x000fea000383ffff */
.L_x_45:
[----:B------:R-:W-:-:S07]  /*90e0*/  MOV R0, UR5 ;  /* 0x0000000500007c02 */ /* 0x000fce0008000f00 */
.L_x_144:
[----:B-1----:R1:W2:Y:S02]  /*90f0*/  SYNCS.PHASECHK.TRANS64.TRYWAIT P0, [R0+URZ], R3 ;  /* 0x00000003000075a7 */ /* 0x0022a400080011ff */
[----:B--2---:R-:W-:Y:S05]  /*9100*/  @!P0 NANOSLEEP.SYNCS 0x989680 ;  /* 0x009896800000895d */ /* 0x004fea0003900000 */
[----:B------:R-:W2:Y:S02]  /*9110*/  @!P0 SYNCS.PHASECHK.TRANS64 P0, [R0+URZ], R3 ;  /* 0x00000003000085a7 */ /* 0x000ea400080010ff */
[----:B--2---:R-:W-:Y:S05]  /*9120*/  @!P0 BRA `(.L_x_144) ;  /* 0xfffffffc00f08947 */ /* 0x004fea000383ffff */
[----:B------:R-:W-:Y:S05]  /*9130*/  BRA `(.L_x_145) ;  /* 0xffffffa000207947 */ /* 0x000fea000383ffff */
.L_x_46:
[----:B------:R-:W-:-:S07]  /*9140*/  MOV R0, UR5 ;  /* 0x0000000500007c02 */ /* 0x000fce0008000f00 */
.L_x_146:
[----:B-1----:R1:W2:Y:S02]  /*9150*/  SYNCS.PHASECHK.TRANS64.TRYWAIT P0, [R0+URZ], R3 ;  /* 0x00000003000075a7 */ /* 0x0022a400080011ff */
[----:B--2---:R-:W-:Y:S05]  /*9160*/  @!P0 NANOSLEEP.SYNCS 0x989680 ;  /* 0x009896800000895d */ /* 0x004fea0003900000 */
[----:B------:R-:W2:Y:S02]  /*9170*/  @!P0 SYNCS.PHASECHK.TRANS64 P0, [R0+URZ], R3 ;  /* 0x00000003000085a7 */ /* 0x000ea400080010ff */
[----:B--2---:R-:W-:Y:S05]  /*9180*/  @!P0 BRA `(.L_x_146) ;  /* 0xfffffffc00f08947 */ /* 0x004fea000383ffff */
[----:B------:R-:W-:Y:S05]  /*9190*/  BRA `(.L_x_147) ;  /* 0xffffffa000307947 */ /* 0x000fea000383ffff */
.L_x_49:
[----:B------:R-:W-:-:S07]  /*91a0*/  MOV R4, UR4 ;  /* 0x0000000400047c02 */ /* 0x000fce0008000f00 */
.L_x_148:
[----:B--2---:R2:W3:Y:S02]  /*91b0*/  SYNCS.PHASECHK.TRANS64.TRYWAIT P1, [R4+URZ+0xc8], R7 ;  /* 0x0000c807040075a7 */ /* 0x0044e400080211ff */
[----:B---3--:R-:W-:Y:S05]  /*91c0*/  @!P1 NANOSLEEP.SYNCS 0x989680 ;  /* 0x009896800000995d */ /* 0x008fea0003900000 */
[----:B------:R-:W3:Y:S02]  /*91d0*/  @!P1 SYNCS.PHASECHK.TRANS64 P1, [R4+URZ+0xc8], R7 ;  /* 0x0000c807040095a7 */ /* 0x000ee400080210ff */
[----:B---3--:R-:W-:Y:S05]  /*91e0*/  @!P1 BRA `(.L_x_148) ;  /* 0xfffffffc00f09947 */ /* 0x008fea000383ffff */
[----:B------:R-:W-:Y:S05]  /*91f0*/  BRA `(.L_x_149) ;  /* 0xffffffa000a07947 */ /* 0x000fea000383ffff */
.L_x_50:
[----:B--2---:R-:W-:-:S07]  /*9200*/  MOV R4, UR4 ;  /* 0x0000000400047c02 */ /* 0x004fce0008000f00 */
.L_x_150:
[----:B--2---:R2:W3:Y:S02]  /*9210*/  SYNCS.PHASECHK.TRANS64.TRYWAIT P1, [R4+URZ+0xc0], R5 ;  /* 0x0000c005040075a7 */ /* 0x0044e400080211ff */
[----:B---3--:R-:W-:Y:S05]  /*9220*/  @!P1 NANOSLEEP.SYNCS 0x989680 ;  /* 0x009896800000995d */ /* 0x008fea0003900000 */
[----:B------:R-:W3:Y:S02]  /*9230*/  @!P1 SYNCS.PHASECHK.TRANS64 P1, [R4+URZ+0xc0], R5 ;  /* 0x0000c005040095a7 */ /* 0x000ee400080210ff */
[----:B---3--:R-:W-:Y:S05]  /*9240*/  @!P1 BRA `(.L_x_150) ;  /* 0xfffffffc00f09947 */ /* 0x008fea000383ffff */
[----:B------:R-:W-:Y:S05]  /*9250*/  BRA `(.L_x_151) ;  /* 0xffffffa000a87947 */ /* 0x000fea000383ffff */
.L_x_60:
[----:B--2---:R-:W-:-:S04]  /*9260*/  MOV R5, UR5 ;  /* 0x0000000500057c02 */ /* 0x004fc80008000f00 */
[----:B------:R2:W3:Y:S03]  /*9270*/  SYNCS.PHASECHK.TRANS64.TRYWAIT P0, [R5+URZ+0x8], R6 ;  /* 0x00000806050075a7 */ /* 0x0004e600080011ff */
[----:B---3--:R-:W-:Y:S05]  /*9280*/  @!P0 NANOSLEEP.SYNCS 0x989680 ;  /* 0x009896800000895d */ /* 0x008fea0003900000 */
[----:B------:R-:W3:Y:S02]  /*9290*/  @!P0 SYNCS.PHASECHK.TRANS64 P0, [R5+URZ+0x8], R6 ;  /* 0x00000806050085a7 */ /* 0x000ee400080010ff */
[----:B---3--:R-:W-:Y:S05]  /*92a0*/  @!P0 BRA `(.L_x_60) ;  /* 0xfffffffc00ec8947 */ /* 0x008fea000383ffff */
[----:B------:R-:W-:Y:S05]  /*92b0*/  BRA `(.L_x_59) ;  /* 0xffffffa400747947 */ /* 0x000fea000383ffff */
.L_x_62:
[----:B------:R-:W-:Y:S01]  /*92c0*/  BSSY B0, `(.L_x_152) ;  /* 0x0000006000007945 */ /* 0x000fe20003800000 */
[----:B------:R-:W-:-:S07]  /*92d0*/  MOV R15, 0xffffffff ;  /* 0xffffffff000f7802 */ /* 0x000fce0000000f00 */
[----:B-12--5:R-:W-:Y:S05]  /*92e0*/  WARPSYNC.COLLECTIVE R15, `(.L_x_153) ;  /* 0x000000000f0c7348 */ /* 0x026fea0003c00000 */
[----:B------:R-:W-:Y:S02]  /*92f0*/  ELECT P6, UR79, PT ;  /* 0x00000000004f782f */ /* 0x000fe400038c0000 */
[----:B------:R-:W-:Y:S01]  /*9300*/  MOV R14, UR79 ;  /* 0x0000004f000e7c02 */ /* 0x000fe20008000f00 */
[----:B-12--5:R-:W-:Y:S10]  /*9310*/  ENDCOLLECTIVE ;  /* 0x000000000000791b */ /* 0x026ff40003800000 */
.L_x_153:
[----:B------:R-:W-:Y:S05]  /*9320*/  BSYNC B0 ;  /* 0x0000000000007941 */ /* 0x000fea0003800000 */
.L_x_152:
[----:B------:R-:W-:Y:S05]  /*9330*/  BRA `(.L_x_154) ;  /* 0xffffffa400a47947 */ /* 0x000fea000383ffff */
.L_x_64:
[----:B--2---:R-:W-:-:S04]  /*9340*/  MOV R3, UR5 ;  /* 0x0000000500037c02 */ /* 0x004fc80008000f00 */
[----:B------:R2:W3:Y:S03]  /*9350*/  SYNCS.PHASECHK.TRANS64.TRYWAIT P0, [R3+URZ+0x8], R4 ;  /* 0x00000804030075a7 */ /* 0x0004e600080011ff */
[----:B---3--:R-:W-:Y:S05]  /*9360*/  @!P0 NANOSLEEP.SYNCS 0x989680 ;  /* 0x009896800000895d */ /* 0x008fea0003900000 */
[----:B------:R-:W3:Y:S02]  /*9370*/  @!P0 SYNCS.PHASECHK.TRANS64 P0, [R3+URZ+0x8], R4 ;  /* 0x00000804030085a7 */ /* 0x000ee400080010ff */
[----:B---3--:R-:W-:Y:S05]  /*9380*/  @!P0 BRA `(.L_x_64) ;  /* 0xfffffffc00ec8947 */ /* 0x008fea000383ffff */
[----:B------:R-:W-:Y:S05]  /*9390*/  BRA `(.L_x_63) ;  /* 0xffffffa400a87947 */ /* 0x000fea000383ffff */
.L_x_65:
[----:B------:R-:W-:-:S07]  /*93a0*/  MOV R0, UR23 ;  /* 0x0000001700007c02 */ /* 0x000fce0008000f00 */
.L_x_155:
[----:B-1----:R1:W2:Y:S02]  /*93b0*/  SYNCS.PHASECHK.TRANS64.TRYWAIT P0, [R0+URZ+0xc0], R5 ;  /* 0x0000c005000075a7 */ /* 0x0022a400080011ff */
[----:B--2---:R-:W-:Y:S05]  /*93c0*/  @!P0 NANOSLEEP.SYNCS 0x989680 ;  /* 0x009896800000895d */ /* 0x004fea0003900000 */
[----:B------:R-:W2:Y:S02]  /*93d0*/  @!P0 SYNCS.PHASECHK.TRANS64 P0, [R0+URZ+0xc0], R5 ;  /* 0x0000c005000085a7 */ /* 0x000ea400080010ff */
[----:B--2---:R-:W-:Y:S05]  /*93e0*/  @!P0 BRA `(.L_x_155) ;  /* 0xfffffffc00f08947 */ /* 0x004fea000383ffff */
[----:B------:R-:W-:Y:S05]  /*93f0*/  BRA `(.L_x_156) ;  /* 0xffffffa800b87947 */ /* 0x000fea000383ffff */
.L_x_67:
[----:B------:R-:W-:-:S07]  /*9400*/  MOV R0, UR28 ;  /* 0x0000001c00007c02 */ /* 0x000fce0008000f00 */
.L_x_157:
[----:B--2---:R2:W3:Y:S02]  /*9410*/  SYNCS.PHASECHK.TRANS64.TRYWAIT P0, [R0+URZ+0xe0], R9 ;  /* 0x0000e009000075a7 */ /* 0x0044e400080011ff */
[----:B---3--:R-:W-:Y:S05]  /*9420*/  @!P0 NANOSLEEP.SYNCS 0x989680 ;  /* 0x009896800000895d */ /* 0x008fea0003900000 */
[----:B------:R-:W3:Y:S02]  /*9430*/  @!P0 SYNCS.PHASECHK.TRANS64 P0, [R0+URZ+0xe0], R9 ;  /* 0x0000e009000085a7 */ /* 0x000ee400080010ff */
[----:B---3--:R-:W-:Y:S05]  /*9440*/  @!P0 BRA `(.L_x_157) ;  /* 0xfffffffc00f08947 */ /* 0x008fea000383ffff */
[----:B------:R-:W-:Y:S05]  /*9450*/  BRA `(.L_x_66) ;  /* 0xffffffa800d47947 */ /* 0x000fea000383ffff */
.L_x_71:
[----:B--2---:R-:W-:Y:S07]  /*9460*/  MOV R0, UR19 ;  /* 0x0000001300007c02 */ /* 0x004fee0008000f00 */
.L_x_158:
[----:B--2---:R2:W3:Y:S02]  /*9470*/  SYNCS.PHASECHK.TRANS64.TRYWAIT P0, [R0+URZ], R9 ;  /* 0x00000009000075a7 */ /* 0x0044e400080011ff */
[----:B---3--:R-:W-:Y:S05]  /*9480*/  @!P0 NANOSLEEP.SYNCS 0x989680 ;  /* 0x009896800000895d */ /* 0x008fea0003900000 */
[----:B------:R-:W3:Y:S02]  /*9490*/  @!P0 SYNCS.PHASECHK.TRANS64 P0, [R0+URZ], R9 ;  /* 0x00000009000085a7 */ /* 0x000ee400080010ff */
[----:B---3--:R-:W-:Y:S05]  /*94a0*/  @!P0 BRA `(.L_x_158) ;  /* 0xfffffffc00f08947 */ /* 0x008fea000383ffff */
[----:B------:R-:W-:Y:S05]  /*94b0*/  BRA `(.L_x_70) ;  /* 0xffffffac000c7947 */ /* 0x000fea000383ffff */
.L_x_75:
[----:B-1----:R-:W-:-:S07]  /*94c0*/  MOV R0, UR4 ;  /* 0x0000000400007c02 */ /* 0x002fce0008000f00 */
.L_x_159:
[----:B-1----:R1:W2:Y:S02]  /*94d0*/  SYNCS.PHASECHK.TRANS64.TRYWAIT P0, [R0+URZ], R5 ;  /* 0x00000005000075a7 */ /* 0x0022a400080011ff */
[----:B--2---:R-:W-:Y:S05]  /*94e0*/  @!P0 NANOSLEEP.SYNCS 0x989680 ;  /* 0x009896800000895d */ /* 0x004fea0003900000 */
[----:B------:R-:W2:Y:S02]  /*94f0*/  @!P0 SYNCS.PHASECHK.TRANS64 P0, [R0+URZ], R5 ;  /* 0x00000005000085a7 */ /* 0x000ea400080010ff */
[----:B--2---:R-:W-:Y:S05]  /*9500*/  @!P0 BRA `(.L_x_159) ;  /* 0xfffffffc00f08947 */ /* 0x004fea000383ffff */
[----:B------:R-:W-:Y:S05]  /*9510*/  BRA `(.L_x_160) ;  /* 0xffffffb0006c7947 */ /* 0x000fea000383ffff */
.L_x_78:
[----:B------:R-:W-:-:S07]  /*9520*/  MOV R0, UR23 ;  /* 0x0000001700007c02 */ /* 0x000fce0008000f00 */
.L_x_161:
[----:B-1----:R1:W2:Y:S02]  /*9530*/  SYNCS.PHASECHK.TRANS64.TRYWAIT P1, [R0+URZ+0xf0], R5 ;  /* 0x0000f005000075a7 */ /* 0x0022a400080211ff */
[----:B--2---:R-:W-:Y:S05]  /*9540*/  @!P1 NANOSLEEP.SYNCS 0x989680 ;  /* 0x009896800000995d */ /* 0x004fea0003900000 */
[----:B------:R-:W2:Y:S02]  /*9550*/  @!P1 SYNCS.PHASECHK.TRANS64 P1, [R0+URZ+0xf0], R5 ;  /* 0x0000f005000095a7 */ /* 0x000ea400080210ff */
[----:B--2---:R-:W-:Y:S05]  /*9560*/  @!P1 BRA `(.L_x_161) ;  /* 0xfffffffc00f09947 */ /* 0x004fea000383ffff */
[----:B------:R-:W-:Y:S05]  /*9570*/  BRA `(.L_x_162) ;  /* 0xffffffb000b87947 */ /* 0x000fea000383ffff */
.L_x_83:
[----:B------:R-:W-:Y:S07]  /*9580*/  MOV R0, UR31 ;  /* 0x0000001f00007c02 */ /* 0x000fee0008000f00 */
.L_x_163:
[----:B-1----:R1:W2:Y:S02]  /*9590*/  SYNCS.PHASECHK.TRANS64.TRYWAIT P0, [R0+URZ+0xc0], R3 ;  /* 0x0000c003000075a7 */ /* 0x0022a400080011ff */
[----:B--2---:R-:W-:Y:S05]  /*95a0*/  @!P0 NANOSLEEP.SYNCS 0x989680 ;  /* 0x009896800000895d */ /* 0x004fea0003900000 */
[----:B------:R-:W2:Y:S02]  /*95b0*/  @!P0 SYNCS.PHASECHK.TRANS64 P0, [R0+URZ+0xc0], R3 ;  /* 0x0000c003000085a7 */ /* 0x000ea400080010ff */
[----:B--2---:R-:W-:Y:S05]  /*95c0*/  @!P0 BRA `(.L_x_163) ;  /* 0xfffffffc00f08947 */ /* 0x004fea000383ffff */
[----:B------:R-:W-:Y:S05]  /*95d0*/  BRA `(.L_x_164) ;  /* 0xffffffb800407947 */ /* 0x000fea000383ffff */
.L_x_86:
[----:B------:R-:W-:Y:S07]  /*95e0*/  MOV R3, UR31 ;  /* 0x0000001f00037c02 */ /* 0x000fee0008000f00 */
.L_x_165:
[----:B-1----:R1:W2:Y:S02]  /*95f0*/  SYNCS.PHASECHK.TRANS64.TRYWAIT P1, [R3+URZ+0xb8], R12 ;  /* 0x0000b80c030075a7 */ /* 0x0022a400080211ff */
[----:B--2---:R-:W-:Y:S05]  /*9600*/  @!P1 NANOSLEEP.SYNCS 0x989680 ;  /* 0x009896800000995d */ /* 0x004fea0003900000 */
[----:B------:R-:W2:Y:S02]  /*9610*/  @!P1 SYNCS.PHASECHK.TRANS64 P1, [R3+URZ+0xb8], R12 ;  /* 0x0000b80c030095a7 */ /* 0x000ea400080210ff */
[----:B--2---:R-:W-:Y:S05]  /*9620*/  @!P1 BRA `(.L_x_165) ;  /* 0xfffffffc00f09947 */ /* 0x004fea000383ffff */
[----:B------:R-:W-:Y:S05]  /*9630*/  BRA `(.L_x_85) ;  /* 0xffffffbc009c7947 */ /* 0x000fea000383ffff */
.L_x_89:
[----:B------:R-:W-:Y:S07]  /*9640*/  MOV R0, UR4 ;  /* 0x0000000400007c02 */ /* 0x000fee0008000f00 */
.L_x_166:
[----:B-1----:R1:W2:Y:S02]  /*9650*/  SYNCS.PHASECHK.TRANS64.TRYWAIT P1, [R0+URZ+0x98], R3 ;  /* 0x00009803000075a7 */ /* 0x0022a400080211ff */
[----:B--2---:R-:W-:Y:S05]  /*9660*/  @!P1 NANOSLEEP.SYNCS 0x989680 ;  /* 0x009896800000995d */ /* 0x004fea0003900000 */
[----:B------:R-:W2:Y:S02]  /*9670*/  @!P1 SYNCS.PHASECHK.TRANS64 P1, [R0+URZ+0x98], R3 ;  /* 0x00009803000095a7 */ /* 0x000ea400080210ff */
[----:B--2---:R-:W-:Y:S05]  /*9680*/  @!P1 BRA `(.L_x_166) ;  /* 0xfffffffc00f09947 */ /* 0x004fea000383ffff */
[----:B------:R-:W-:Y:S05]  /*9690*/  BRA `(.L_x_167) ;  /* 0xffffffc000bc7947 */ /* 0x000fea000383ffff */
.L_x_90:
[----:B------:R-:W-:Y:S07]  /*96a0*/  MOV R0, UR5 ;  /* 0x0000000500007c02 */ /* 0x000fee0008000f00 */
.L_x_168:
[----:B-1----:R1:W2:Y:S02]  /*96b0*/  SYNCS.PHASECHK.TRANS64.TRYWAIT P0, [R0+URZ+0x98], R3 ;  /* 0x00009803000075a7 */ /* 0x0022a400080011ff */
[----:B--2---:R-:W-:Y:S05]  /*96c0*/  @!P0 NANOSLEEP.SYNCS 0x989680 ;  /* 0x009896800000895d */ /* 0x004fea0003900000 */
[----:B------:R-:W2:Y:S02]  /*96d0*/  @!P0 SYNCS.PHASECHK.TRANS64 P0, [R0+URZ+0x98], R3 ;  /* 0x00009803000085a7 */ /* 0x000ea400080010ff */
[----:B--2---:R-:W-:Y:S05]  /*96e0*/  @!P0 BRA `(.L_x_168) ;  /* 0xfffffffc00f08947 */ /* 0x004fea000383ffff */
[----:B------:R-:W-:Y:S05]  /*96f0*/  BRA `(.L_x_169) ;  /* 0xffffffc4004c7947 */ /* 0x000fea000383ffff */
.L_x_92:
[----:B------:R-:W-:-:S07]  /*9700*/  MOV R0, UR4 ;  /* 0x0000000400007c02 */ /* 0x000fce0008000f00 */
.L_x_170:
[----:B-1----:R1:W3:Y:S02]  /*9710*/  SYNCS.PHASECHK.TRANS64.TRYWAIT P0, [R0+URZ], R3 ;  /* 0x00000003000075a7 */ /* 0x0022e400080011ff */
[----:B---3--:R-:W-:Y:S05]  /*9720*/  @!P0 NANOSLEEP.SYNCS 0x989680 ;  /* 0x009896800000895d */ /* 0x008fea0003900000 */
[----:B------:R-:W3:Y:S02]  /*9730*/  @!P0 SYNCS.PHASECHK.TRANS64 P0, [R0+URZ], R3 ;  /* 0x00000003000085a7 */ /* 0x000ee400080010ff */
[----:B---3--:R-:W-:Y:S05]  /*9740*/  @!P0 BRA `(.L_x_170) ;  /* 0xfffffffc00f08947 */ /* 0x008fea000383ffff */
[----:B------:R-:W-:Y:S05]  /*9750*/  BRA `(.L_x_171) ;  /* 0xffffffc800007947 */ /* 0x000fea000383ffff */
.L_x_93:
[----:B------:R-:W-:-:S07]  /*9760*/  MOV R0, UR5 ;  /* 0x0000000500007c02 */ /* 0x000fce0008000f00 */
.L_x_172:
[----:B-1----:R1:W2:Y:S02]  /*9770*/  SYNCS.PHASECHK.TRANS64.TRYWAIT P0, [R0+URZ], R3 ;  /* 0x00000003000075a7 */ /* 0x0022a400080011ff */
[----:B--2---:R-:W-:Y:S05]  /*9780*/  @!P0 NANOSLEEP.SYNCS 0x989680 ;  /* 0x009896800000895d */ /* 0x004fea0003900000 */
[----:B------:R-:W2:Y:S02]  /*9790*/  @!P0 SYNCS.PHASECHK.TRANS64 P0, [R0+URZ], R3 ;  /* 0x00000003000085a7 */ /* 0x000ea400080010ff */
[----:B--2---:R-:W-:Y:S05]  /*97a0*/  @!P0 BRA `(.L_x_172) ;  /* 0xfffffffc00f08947 */ /* 0x004fea000383ffff */
[----:B------:R-:W-:Y:S05]  /*97b0*/  BRA `(.L_x_173) ;  /* 0xffffffc8000c7947 */ /* 0x000fea000383ffff */
.L_x_95:
[----:B------:R-:W-:Y:S07]  /*97c0*/  MOV R0, UR52 ;  /* 0x0000003400007c02 */ /* 0x000fee0008000f00 */
.L_x_174:
[----:B-1----:R1:W2:Y:S02]  /*97d0*/  SYNCS.PHASECHK.TRANS64.TRYWAIT P0, [R0+URZ+0xc0], R3 ;  /* 0x0000c003000075a7 */ /* 0x0022a400080011ff */
[----:B--2---:R-:W-:Y:S05]  /*97e0*/  @!P0 NANOSLEEP.SYNCS 0x989680 ;  /* 0x009896800000895d */ /* 0x004fea0003900000 */
[----:B------:R-:W2:Y:S02]  /*97f0*/  @!P0 SYNCS.PHASECHK.TRANS64 P0, [R0+URZ+0xc0], R3 ;  /* 0x0000c003000085a7 */ /* 0x000ea400080010ff */
[----:B--2---:R-:W-:Y:S05]  /*9800*/  @!P0 BRA `(.L_x_174) ;  /* 0xfffffffc00f08947 */ /* 0x004fea000383ffff */
[----:B------:R-:W-:Y:S05]  /*9810*/  BRA `(.L_x_175) ;  /* 0xffffffcc000c7947 */ /* 0x000fea000383ffff */
.L_x_105:
[----:B-1----:R1:W3:Y:S02]  /*9820*/  SYNCS.PHASECHK.TRANS64.TRYWAIT P1, [R0+URZ+0x80], R5 ;  /* 0x00008005000075a7 */ /* 0x0022e400080211ff */
[----:B---3--:R-:W-:Y:S05]  /*9830*/  @!P1 NANOSLEEP.SYNCS 0x989680 ;  /* 0x009896800000995d */ /* 0x008fea0003900000 */
[----:B------:R-:W3:Y:S02]  /*9840*/  @!P1 SYNCS.PHASECHK.TRANS64 P1, [R0+URZ+0x80], R5 ;  /* 0x00008005000095a7 */ /* 0x000ee400080210ff */
[----:B---3--:R-:W-:Y:S05]  /*9850*/  @!P1 BRA `(.L_x_105) ;  /* 0xfffffffc00f09947 */ /* 0x008fea000383ffff */
[----:B------:R-:W-:Y:S05]  /*9860*/  BRA `(.L_x_104) ;  /* 0xffffffdc00a07947 */ /* 0x000fea000383ffff */
.L_x_107:
[----:B-1----:R1:W4:Y:S02]  /*9870*/  SYNCS.PHASECHK.TRANS64.TRYWAIT P1, [R78+URZ+0xd0], R3 ;  /* 0x0000d0034e0075a7 */ /* 0x00232400080211ff */
[----:B----4-:R-:W-:Y:S05]  /*9880*/  @!P1 NANOSLEEP.SYNCS 0x989680 ;  /* 0x009896800000995d */ /* 0x010fea0003900000 */
[----:B------:R-:W4:Y:S02]  /*9890*/  @!P1 SYNCS.PHASECHK.TRANS64 P1, [R78+URZ+0xd0], R3 ;  /* 0x0000d0034e0095a7 */ /* 0x000f2400080210ff */
[----:B----4-:R-:W-:Y:S05]  /*98a0*/  @!P1 BRA `(.L_x_107) ;  /* 0xfffffffc00f09947 */ /* 0x010fea000383ffff */
[----:B------:R-:W-:Y:S05]  /*98b0*/  BRA `(.L_x_106) ;  /* 0xffffffdc00d47947 */ /* 0x000fea000383ffff */
.L_x_118:
[----:B-1----:R1:W2:Y:S02]  /*98c0*/  SYNCS.PHASECHK.TRANS64.TRYWAIT P1, [R3+URZ+0x80], R32 ;  /* 0x00008020030075a7 */ /* 0x0022a400080211ff */
[----:B--2---:R-:W-:Y:S05]  /*98d0*/  @!P1 NANOSLEEP.SYNCS 0x989680 ;  /* 0x009896800000995d */ /* 0x004fea0003900000 */
[----:B------:R-:W2:Y:S02]  /*98e0*/  @!P1 SYNCS.PHASECHK.TRANS64 P1, [R3+URZ+0x80], R32 ;  /* 0x00008020030095a7 */ /* 0x000ea400080210ff */
[----:B--2---:R-:W-:Y:S05]  /*98f0*/  @!P1 BRA `(.L_x_118) ;  /* 0xfffffffc00f09947 */ /* 0x004fea000383ffff */
[----:B------:R-:W-:Y:S05]  /*9900*/  BRA `(.L_x_117) ;  /* 0xffffffe800207947 */ /* 0x000fea000383ffff */
        .weak           $__internal_0_$__cuda_sm10x_tcgen05_guardrail_trap_col_being_dealloced_not_returned_by_alloc
        .type           $__internal_0_$__cuda_sm10x_tcgen05_guardrail_trap_col_being_dealloced_not_returned_by_alloc,@function
        .size           $__internal_0_$__cuda_sm10x_tcgen05_guardrail_trap_col_being_dealloced_not_returned_by_alloc,($__internal_1_$__cuda_sm10x_tcgen05_guardrail_trap_phase_invalid_during_alloc - $__internal_0_$__cuda_sm10x_tcgen05_guardrail_trap_col_being_dealloced_not_returned_by_alloc)
$__internal_0_$__cuda_sm10x_tcgen05_guardrail_trap_col_being_dealloced_not_returned_by_alloc:
[----:B------:R-:W-:Y:S05]  /*9910*/  BPT.TRAP 0x1 ;  /* 0x000000040000795c */ /* 0x000fea0000300000 */
[----:B------:R-:W-:-:S04]  /*9920*/  HFMA2 R3, -RZ, RZ, 0, 0 ;  /* 0x00000000ff037431 */ /* 0x000fc800000001ff */
[----:B------:R-:W-:Y:S05]  /*9930*/  RET.REL.NODEC R2 `(_ZN7cutlass13device_kernelINS_4conv6kernel13ConvUniversalINS1_16ConvProblemShapeILNS1_8OperatorE2ELi2EEENS1_10collective14CollectiveConvINS1_47MainloopSm100TmaUmmaWarpSpecializedImplicitGemmILS5_2ELi8ELi2ELi1ELi2EN4cute5tupleIJNSA_1CILi2EEENSC_ILi1EEESE_EEEEENSB_IJNSC_ILi128EEENSB_IJNSC_ILi64EEEEEESJ_EEENS_10tfloat32_tESL_NSA_8TiledMMAINSA_8MMA_AtomIJNSA_23SM100_MMA_TF32_2x1SM_SSISL_SL_fLi128ELi64ELNSA_4UMMA5MajorE1ELSQ_1ELNSP_7ScaleInE0ELSR_0EEEEEENSA_6LayoutINSB_IJSE_SE_SE_EEENSB_IJNSC_ILi0EEESW_SW_EEEEENSB_IJNSA_10UnderscoreESZ_SZ_EEEEENS7_6detail27Sm100ImplicitGemmTileTraitsINSA_18SM100_TMA_2SM_LOADENSA_14ComposedLayoutINSA_7SwizzleILi2ELi5ELi2EEENSA_18smem_ptr_flag_bitsILi32EEENSU_INSB_IJNSC_ILi32EEENSC_ILi4EEEEEENSB_IJSE_S1A_EEEEEEEvEENS13_INSA_25SM100_TMA_2SM_LOAD_IM2COLES1F_vEEEENS_8epilogue10collective18CollectiveEpilogueINS1K_23Sm100TmaWarpSpecializedILi3ELi2ELi16ELb1ELb0EEEJNSB_IJSI_SJ_SJ_EEENSB_IJNSU_ISI_SE_EENSU_INSB_IJNSC_ILi16EEESD_EEES1D_EEEEESL_NSB_IJlNSB_IJSE_llEEESW_EEESL_S1W_NS1K_6fusion15FusionCallbacksIS1O_NS1X_17LinearCombinationISL_fSL_fLNS_15FloatRoundStyleE2EEES1P_S1U_JEEENSA_5SM1004TMEM4LOAD26SM100_TMEM_LOAD_32dp32b16xENSA_13SM90_TMA_LOADENS15_INS16_ILi2ELi4ELi3EEES19_NSU_INSB_IJNSC_ILi8EEES1R_EEENSB_IJS1R_SE_EEEEEEENSA_39AutoVectorizingCopyWithAssumedAlignmentILi128EEENSA_14SM90_TMA_STOREES2D_S2F_S2F_EEEvvEEEEvNT_6ParamsE) ;  /* 0xffffff6402b07950 */ /* 0x000fea0003c3ffff */
        .weak           $__internal_1_$__cuda_sm10x_tcgen05_guardrail_trap_phase_invalid_during_alloc
        .type           $__internal_1_$__cuda_sm10x_tcgen05_guardrail_trap_phase_invalid_during_alloc,@function
        .size           $__internal_1_$__cuda_sm10x_tcgen05_guardrail_trap_phase_invalid_during_alloc,($__internal_2_$__cuda_sm10x_tcgen05_guardrail_trap_unallocated_columns_being_dealloced - $__internal_1_$__cuda_sm10x_tcgen05_guardrail_trap_phase_invalid_during_alloc)
$__internal_1_$__cuda_sm10x_tcgen05_guardrail_trap_phase_invalid_during_alloc:
[----:B------:R-:W-:Y:S05]  /*9940*/  BPT.TRAP 0x1 ;  /* 0x000000040000795c */ /* 0x000fea0000300000 */
[----:B------:R-:W-:-:S04]  /*9950*/  MOV R5, 0x0 ;  /* 0x0000000000057802 */ /* 0x000fc80000000f00 */
[----:B------:R-:W-:Y:S05]  /*9960*/  RET.REL.NODEC R4 `(_ZN7cutlass13device_kernelINS_4conv6kernel13ConvUniversalINS1_16ConvProblemShapeILNS1_8OperatorE2ELi2EEENS1_10collective14CollectiveConvINS1_47MainloopSm100TmaUmmaWarpSpecializedImplicitGemmILS5_2ELi8ELi2ELi1ELi2EN4cute5tupleIJNSA_1CILi2EEENSC_ILi1EEESE_EEEEENSB_IJNSC_ILi128EEENSB_IJNSC_ILi64EEEEEESJ_EEENS_10tfloat32_tESL_NSA_8TiledMMAINSA_8MMA_AtomIJNSA_23SM100_MMA_TF32_2x1SM_SSISL_SL_fLi128ELi64ELNSA_4UMMA5MajorE1ELSQ_1ELNSP_7ScaleInE0ELSR_0EEEEEENSA_6LayoutINSB_IJSE_SE_SE_EEENSB_IJNSC_ILi0EEESW_SW_EEEEENSB_IJNSA_10UnderscoreESZ_SZ_EEEEENS7_6detail27Sm100ImplicitGemmTileTraitsINSA_18SM100_TMA_2SM_LOADENSA_14ComposedLayoutINSA_7SwizzleILi2ELi5ELi2EEENSA_18smem_ptr_flag_bitsILi32EEENSU_INSB_IJNSC_ILi32EEENSC_ILi4EEEEEENSB_IJSE_S1A_EEEEEEEvEENS13_INSA_25SM100_TMA_2SM_LOAD_IM2COLES1F_vEEEENS_8epilogue10collective18CollectiveEpilogueINS1K_23Sm100TmaWarpSpecializedILi3ELi2ELi16ELb1ELb0EEEJNSB_IJSI_SJ_SJ_EEENSB_IJNSU_ISI_SE_EENSU_INSB_IJNSC_ILi16EEESD_EEES1D_EEEEESL_NSB_IJlNSB_IJSE_llEEESW_EEESL_S1W_NS1K_6fusion15FusionCallbacksIS1O_NS1X_17LinearCombinationISL_fSL_fLNS_15FloatRoundStyleE2EEES1P_S1U_JEEENSA_5SM1004TMEM4LOAD26SM100_TMEM_LOAD_32dp32b16xENSA_13SM90_TMA_LOADENS15_INS16_ILi2ELi4ELi3EEES19_NSU_INSB_IJNSC_ILi8EEES1R_EEENSB_IJS1R_SE_EEEEEEENSA_39AutoVectorizingCopyWithAssumedAlignmentILi128EEENSA_14SM90_TMA_STOREES2D_S2F_S2F_EEEvvEEEEvNT_6ParamsE) ;  /* 0xffffff6404a47950 */ /* 0x000fea0003c3ffff */
        .weak           $__internal_2_$__cuda_sm10x_tcgen05_guardrail_trap_unallocated_columns_being_dealloced
        .type           $__internal_2_$__cuda_sm10x_tcgen05_guardrail_trap_unallocated_columns_being_dealloced,@function
        .size           $__internal_2_$__cuda_sm10x_tcgen05_guardrail_trap_unallocated_columns_being_dealloced,(.L_x_177 - $__internal_2_$__cuda_sm10x_tcgen05_guardrail_trap_unallocated_columns_being_dealloced)
$__internal_2_$__cuda_sm10x_tcgen05_guardrail_trap_unallocated_columns_being_dealloced:
[----:B------:R-:W-:Y:S05]  /*9970*/  BPT.TRAP 0x1 ;  /* 0x000000040000795c */ /* 0x000fea0000300000 */
[----:B------:R-:W-:-:S04]  /*9980*/  HFMA2 R3, -RZ, RZ, 0, 0 ;  /* 0x00000000ff037431 */ /* 0x000fc800000001ff */
[----:B------:R-:W-:Y:S05]  /*9990*/  RET.REL.NODEC R2 `(_ZN7cutlass13device_kernelINS_4conv6kernel13ConvUniversalINS1_16ConvProblemShapeILNS1_8OperatorE2ELi2EEENS1_10collective14CollectiveConvINS1_47MainloopSm100TmaUmmaWarpSpecializedImplicitGemmILS5_2ELi8ELi2ELi1ELi2EN4cute5tupleIJNSA_1CILi2EEENSC_ILi1EEESE_EEEEENSB_IJNSC_ILi128EEENSB_IJNSC_ILi64EEEEEESJ_EEENS_10tfloat32_tESL_NSA_8TiledMMAINSA_8MMA_AtomIJNSA_23SM100_MMA_TF32_2x1SM_SSISL_SL_fLi128ELi64ELNSA_4UMMA5MajorE1ELSQ_1ELNSP_7ScaleInE0ELSR_0EEEEEENSA_6LayoutINSB_IJSE_SE_SE_EEENSB_IJNSC_ILi0EEESW_SW_EEEEENSB_IJNSA_10UnderscoreESZ_SZ_EEEEENS7_6detail27Sm100ImplicitGemmTileTraitsINSA_18SM100_TMA_2SM_LOADENSA_14ComposedLayoutINSA_7SwizzleILi2ELi5ELi2EEENSA_18smem_ptr_flag_bitsILi32EEENSU_INSB_IJNSC_ILi32EEENSC_ILi4EEEEEENSB_IJSE_S1A_EEEEEEEvEENS13_INSA_25SM100_TMA_2SM_LOAD_IM2COLES1F_vEEEENS_8epilogue10collective18CollectiveEpilogueINS1K_23Sm100TmaWarpSpecializedILi3ELi2ELi16ELb1ELb0EEEJNSB_IJSI_SJ_SJ_EEENSB_IJNSU_ISI_SE_EENSU_INSB_IJNSC_ILi16EEESD_EEES1D_EEEEESL_NSB_IJlNSB_IJSE_llEEESW_EEESL_S1W_NS1K_6fusion15FusionCallbacksIS1O_NS1X_17LinearCombinationISL_fSL_fLNS_15FloatRoundStyleE2EEES1P_S1U_JEEENSA_5SM1004TMEM4LOAD26SM100_TMEM_LOAD_32dp32b16xENSA_13SM90_TMA_LOADENS15_INS16_ILi2ELi4ELi3EEES19_NSU_INSB_IJNSC_ILi8EEES1R_EEENSB_IJS1R_SE_EEEEEEENSA_39AutoVectorizingCopyWithAssumedAlignmentILi128EEENSA_14SM90_TMA_STOREES2D_S2F_S2F_EEEvvEEEEvNT_6ParamsE) ;  /* 0xffffff6402987950 */ /* 0x000fea0003c3ffff */
.L_x_176:
[----:B------:R-:W-:-:S00]  /*99a0*/  BRA `(.L_x_176) ;  /* 0xfffffffc00fc7947 */ /* 0x000fc0000383ffff */
[----:B------:R-:W-:-:S00]  /*99b0*/  NOP ;  /* 0x0000000000007918 */ /* 0x000fc00000000000 */
        /* <DEDUP_REMOVED lines=12> */
.L_x_177:


//--------------------- .nv.global.init           --------------------------
	.section	.nv.global.init,"aw",@progbits
.nv.global.init:
	.type		$str$29,@object
	.size		$str$29,($str$30 - $str$29)
$str$29:
        /*0000*/ 	.byte	0x28, 0x61, 0x64, 0x64, 0x72, 0x65, 0x73, 0x73, 0x20, 0x26, 0x20, 0x6d, 0x61, 0x73, 0x6b, 0x29
        /*0010*/ 	.byte	0x20, 0x3d, 0x3d, 0x20, 0x30, 0x00
	.type		$str$30,@object
	.size		$str$30,($str$28 - $str$30)
$str$30:
        /*0016*/ 	.byte	0x2f, 0x74, 0x6d, 0x70, 0x2f, 0x63, 0x75, 0x74, 0x6c, 0x61, 0x73, 0x73, 0x5f, 0x73, 0x77, 0x65
        /*0026*/ 	.byte	0x65, 0x70, 0x5f, 0x73, 0x72, 0x63, 0x2f, 0x69, 0x6e, 0x63, 0x6c, 0x75, 0x64, 0x65, 0x2f, 0x63
        /*0036*/ 	.byte	0x75, 0x74, 0x65, 0x2f, 0x70, 0x6f, 0x69, 0x6e, 0x74, 0x65, 0x72, 0x5f, 0x66, 0x6c, 0x61, 0x67
        /*0046*/ 	.byte	0x67, 0x65, 0x64, 0x2e, 0x68, 0x70, 0x70, 0x00
	.type		$str$28,@object
	.size		$str$28,($str$27 - $str$28)
$str$28:
        /*004e*/ 	.byte	0x2f, 0x74, 0x6d, 0x70, 0x2f, 0x63, 0x75, 0x74, 0x6c, 0x61, 0x73, 0x73, 0x5f, 0x73, 0x77, 0x65
        /*005e*/ 	.byte	0x65, 0x70, 0x5f, 0x73, 0x72, 0x63, 0x2f, 0x69, 0x6e, 0x63, 0x6c, 0x75, 0x64, 0x65, 0x2f, 0x63
        /*006e*/ 	.byte	0x75, 0x74, 0x65, 0x2f, 0x61, 0x74, 0x6f, 0x6d, 0x2f, 0x63, 0x6f, 0x70, 0x79, 0x5f, 0x74, 0x72
        /*007e*/ 	.byte	0x61, 0x69, 0x74, 0x73, 0x5f, 0x73, 0x6d, 0x31, 0x30, 0x30, 0x2e, 0x68, 0x70, 0x70, 0x00
	.type		$str$27,@object
	.size		$str$27,(__unnamed_1 - $str$27)
$str$27:
        /*008d*/ 	.byte	0x28, 0x28, 0x75, 0x69, 0x6e, 0x74, 0x33, 0x32, 0x5f, 0x74, 0x28, 0x74, 0x68, 0x72, 0x65, 0x61
        /*009d*/ 	.byte	0x64, 0x49, 0x64, 0x78, 0x2e, 0x78, 0x29, 0x20, 0x2f, 0x20, 0x33, 0x32, 0x29, 0x20, 0x25, 0x20
        /*00ad*/ 	.byte	0x34, 0x29, 0x20, 0x3d, 0x3d, 0x20, 0x28, 0x28, 0x28, 0x74, 0x6d, 0x65, 0x6d, 0x5f, 0x61, 0x64
        /*00bd*/ 	.byte	0x64, 0x72, 0x20, 0x3e, 0x3e, 0x20, 0x31, 0x36, 0x29, 0x20, 0x2f, 0x20, 0x33, 0x32, 0x29, 0x20
        /*00cd*/ 	.byte	0x25, 0x20, 0x34, 0x29, 0x00
	.type		__unnamed_1,@object
	.size		__unnamed_1,(__unnamed_2 - __unnamed_1)
__unnamed_1:
        /*00d2*/ 	.byte	0x61, 0x75, 0x74, 0x6f, 0x20, 0x63, 0x75, 0x74, 0x65, 0x3a, 0x3a, 0x61, 0x73, 0x5f, 0x70, 0x6f
        /* <DEDUP_REMOVED lines=24> */
        /*0262*/ 	.byte	0x43, 0x3c, 0x32, 0x30, 0x34, 0x38, 0x3e, 0x3e, 0x3e, 0x3e, 0x5d, 0x00
	.type		__unnamed_2,@object
	.size		__unnamed_2,(.L_2 - __unnamed_2)
__unnamed_2:
        /* <DEDUP_REMOVED lines=42> */
        /*050e*/ 	.byte	0x3e, 0x5d, 0x00
.L_2:


//--------------------- .nv.shared._ZN7cutlass13device_kernelINS_4conv6kernel13ConvUniversalINS1_16ConvProblemShapeILNS1_8OperatorE2ELi2EEENS1_10collective14CollectiveConvINS1_47MainloopSm100TmaUmmaWarpSpecializedImplicitGemmILS5_2ELi8ELi2ELi1ELi2EN4cute5tupleIJNSA_1CILi2EEENSC_ILi1EEESE_EEEEENSB_IJNSC_ILi128EEENSB_IJNSC_ILi64EEEEEESJ_EEENS_10tfloat32_tESL_NSA_8TiledMMAINSA_8MMA_AtomIJNSA_23SM100_MMA_TF32_2x1SM_SSISL_SL_fLi128ELi64ELNSA_4UMMA5MajorE1ELSQ_1ELNSP_7ScaleInE0ELSR_0EEEEEENSA_6LayoutINSB_IJSE_SE_SE_EEENSB_IJNSC_ILi0EEESW_SW_EEEEENSB_IJNSA_10UnderscoreESZ_SZ_EEEEENS7_6detail27Sm100ImplicitGemmTileTraitsINSA_18SM100_TMA_2SM_LOADENSA_14ComposedLayoutINSA_7SwizzleILi2ELi5ELi2EEENSA_18smem_ptr_flag_bitsILi32EEENSU_INSB_IJNSC_ILi32EEENSC_ILi4EEEEEENSB_IJSE_S1A_EEEEEEEvEENS13_INSA_25SM100_TMA_2SM_LOAD_IM2COLES1F_vEEEENS_8epilogue10collective18CollectiveEpilogueINS1K_23Sm100TmaWarpSpecializedILi3ELi2ELi16ELb1ELb0EEEJNSB_IJSI_SJ_SJ_EEENSB_IJNSU_ISI_SE_EENSU_INSB_IJNSC_ILi16EEESD_EEES1D_EEEEESL_NSB_IJlNSB_IJSE_llEEESW_EEESL_S1W_NS1K_6fusion15FusionCallbacksIS1O_NS1X_17LinearCombinationISL_fSL_fLNS_15FloatRoundStyleE2EEES1P_S1U_JEEENSA_5SM1004TMEM4LOAD26SM100_TMEM_LOAD_32dp32b16xENSA_13SM90_TMA_LOADENS15_INS16_ILi2ELi4ELi3EEES19_NSU_INSB_IJNSC_ILi8EEES1R_EEENSB_IJS1R_SE_EEEEEEENSA_39AutoVectorizingCopyWithAssumedAlignmentILi128EEENSA_14SM90_TMA_STOREES2D_S2F_S2F_EEEvvEEEEvNT_6ParamsE --------------------------
	.section	.nv.shared._ZN7cutlass13device_kernelINS_4conv6kernel13ConvUniversalINS1_16ConvProblemShapeILNS1_8OperatorE2ELi2EEENS1_10collective14CollectiveConvINS1_47MainloopSm100TmaUmmaWarpSpecializedImplicitGemmILS5_2ELi8ELi2ELi1ELi2EN4cute5tupleIJNSA_1CILi2EEENSC_ILi1EEESE_EEEEENSB_IJNSC_ILi128EEENSB_IJNSC_ILi64EEEEEESJ_EEENS_10tfloat32_tESL_NSA_8TiledMMAINSA_8MMA_AtomIJNSA_23SM100_MMA_TF32_2x1SM_SSISL_SL_fLi128ELi64ELNSA_4UMMA5MajorE1ELSQ_1ELNSP_7ScaleInE0ELSR_0EEEEEENSA_6LayoutINSB_IJSE_SE_SE_EEENSB_IJNSC_ILi0EEESW_SW_EEEEENSB_IJNSA_10UnderscoreESZ_SZ_EEEEENS7_6detail27Sm100ImplicitGemmTileTraitsINSA_18SM100_TMA_2SM_LOADENSA_14ComposedLayoutINSA_7SwizzleILi2ELi5ELi2EEENSA_18smem_ptr_flag_bitsILi32EEENSU_INSB_IJNSC_ILi32EEENSC_ILi4EEEEEENSB_IJSE_S1A_EEEEEEEvEENS13_INSA_25SM100_TMA_2SM_LOAD_IM2COLES1F_vEEEENS_8epilogue10collective18CollectiveEpilogueINS1K_23Sm100TmaWarpSpecializedILi3ELi2ELi16ELb1ELb0EEEJNSB_IJSI_SJ_SJ_EEENSB_IJNSU_ISI_SE_EENSU_INSB_IJNSC_ILi16EEESD_EEES1D_EEEEESL_NSB_IJlNSB_IJSE_llEEESW_EEESL_S1W_NS1K_6fusion15FusionCallbacksIS1O_NS1X_17LinearCombinationISL_fSL_fLNS_15FloatRoundStyleE2EEES1P_S1U_JEEENSA_5SM1004TMEM4LOAD26SM100_TMEM_LOAD_32dp32b16xENSA_13SM90_TMA_LOADENS15_INS16_ILi2ELi4ELi3EEES19_NSU_INSB_IJNSC_ILi8EEES1R_EEENSB_IJS1R_SE_EEEEEEENSA_39AutoVectorizingCopyWithAssumedAlignmentILi128EEENSA_14SM90_TMA_STOREES2D_S2F_S2F_EEEvvEEEEvNT_6ParamsE,"aw",@nobits
	.sectionflags	@""
	.align	16
	.zero		1024


//--------------------- .nv.shared.reserved.0     --------------------------
	.section	.nv.shared.reserved.0,"aw",@nobits
	.weak		__nv_reservedSMEM_offset_0_alias
	.size		__nv_reservedSMEM_offset_0_alias, 0, 64
	.other		__nv_reservedSMEM_offset_0_alias,@"STO_CUDA_RESERVED_SHARED STV_DEFAULT"
__nv_reservedSMEM_offset_0_alias:
	.zero		0
.nv.shared.reserved.0:
	.zero		64
	.weak		__nv_reservedSMEM_tcgen05_partition
	.type		__nv_reservedSMEM_tcgen05_partition,@object
	.size		__nv_reservedSMEM_tcgen05_partition,(.L_0 - __nv_reservedSMEM_tcgen05_partition)
__nv_reservedSMEM_tcgen05_partition:
	.zero		32
.L_0:


//--------------------- .nv.global                --------------------------
	.section	.nv.global,"aw",@nobits
.nv.global:
	.type		_ZN39_INTERNAL_d7b359a8_4_k_cu_22601a2b_47784cute1_E,@object
	.size		_ZN39_INTERNAL_d7b359a8_4_k_cu_22601a2b_47784cute1_E,(_ZN39_INTERNAL_d7b359a8_4_k_cu_22601a2b_47784cuda3std3__45__cpo6cbeginE - _ZN39_INTERNAL_d7b359a8_4_k_cu_22601a2b_47784cute1_E)
_ZN39_INTERNAL_d7b359a8_4_k_cu_22601a2b_47784cute1_E:
	.zero		1
	.type		_ZN39_INTERNAL_d7b359a8_4_k_cu_22601a2b_47784cuda3std3__45__cpo6cbeginE,@object
	.size		_ZN39_INTERNAL_d7b359a8_4_k_cu_22601a2b_47784cuda3std3__45__cpo6cbeginE,(_ZN39_INTERNAL_d7b359a8_4_k_cu_22601a2b_47784cuda3std3__48in_placeE - _ZN39_INTERNAL_d7b359a8_4_k_cu_22601a2b_47784cuda3std3__45__cpo6cbeginE)
_ZN39_INTERNAL_d7b359a8_4_k_cu_22601a2b_47784cuda3std3__45__cpo6cbeginE:
	.zero		1
	.type		_ZN39_INTERNAL_d7b359a8_4_k_cu_22601a2b_47784cuda3std3__48in_placeE,@object
	.size		_ZN39_INTERNAL_d7b359a8_4_k_cu_22601a2b_47784cuda3std3__48in_placeE,(_ZN39_INTERNAL_d7b359a8_4_k_cu_22601a2b_47784cuda3std6ranges3__45__cpo9iter_moveE - _ZN39_INTERNAL_d7b359a8_4_k_cu_22601a2b_47784cuda3std3__48in_placeE)
_ZN39_INTERNAL_d7b359a8_4_k_cu_22601a2b_47784cuda3std3__48in_placeE:
	.zero		1
	.type		_ZN39_INTERNAL_d7b359a8_4_k_cu_22601a2b_47784cuda3std6ranges3__45__cpo9iter_moveE,@object
	.size		_ZN39_INTERNAL_d7b359a8_4_k_cu_22601a2b_47784cuda3std6ranges3__45__cpo9iter_moveE,(_ZN39_INTERNAL_d7b359a8_4_k_cu_22601a2b_47784cuda3std3__45__cpo5beginE - _ZN39_INTERNAL_d7b359a8_4_k_cu_22601a2b_47784cuda3std6ranges3__45__cpo9iter_moveE)
_ZN39_INTERNAL_d7b359a8_4_k_cu_22601a2b_47784cuda3std6ranges3__45__cpo9iter_moveE:
	.zero		1
	.type		_ZN39_INTERNAL_d7b359a8_4_k_cu_22601a2b_47784cuda3std3__45__cpo5beginE,@object
	.size		_ZN39_INTERNAL_d7b359a8_4_k_cu_22601a2b_47784cuda3std3__45__cpo5beginE,(_ZN39_INTERNAL_d7b359a8_4_k_cu_22601a2b_47784cuda3std3__441_GLOBAL__N__d7b359a8_4_k_cu_22601a2b_47786ignoreE - _ZN39_INTERNAL_d7b359a8_4_k_cu_22601a2b_47784cuda3std3__45__cpo5beginE)
_ZN39_INTERNAL_d7b359a8_4_k_cu_22601a2b_47784cuda3std3__45__cpo5beginE:
	.zero		1
	.type		_ZN39_INTERNAL_d7b359a8_4_k_cu_22601a2b_47784cuda3std3__441_GLOBAL__N__d7b359a8_4_k_cu_22601a2b_47786ignoreE,@object
	.size		_ZN39_INTERNAL_d7b359a8_4_k_cu_22601a2b_47784cuda3std3__441_GLOBAL__N__d7b359a8_4_k_cu_22601a2b_47786ignoreE,(_ZN39_INTERNAL_d7b359a8_4_k_cu_22601a2b_47784cute7productE - _ZN39_INTERNAL_d7b359a8_4_k_cu_22601a2b_47784cuda3std3__441_GLOBAL__N__d7b359a8_4_k_cu_22601a2b_47786ignoreE)
_ZN39_INTERNAL_d7b359a8_4_k_cu_22601a2b_47784cuda3std3__441_GLOBAL__N__d7b359a8_4_k_cu_22601a2b_47786ignoreE:
	.zero		1
	.type		_ZN39_INTERNAL_d7b359a8_4_k_cu_22601a2b_47784cute7productE,@object
	.size		_ZN39_INTERNAL_d7b359a8_4_k_cu_22601a2b_47784cute7productE,(_ZN39_INTERNAL_d7b359a8_4_k_cu_22601a2b_47784cuda3std3__45__cpo3endE - _ZN39_INTERNAL_d7b359a8_4_k_cu_22601a2b_47784cute7productE)
_ZN39_INTERNAL_d7b359a8_4_k_cu_22601a2b_47784cute7productE:
	.zero		1
	.type		_ZN39_INTERNAL_d7b359a8_4_k_cu_22601a2b_47784cuda3std3__45__cpo3endE,@object
	.size		_ZN39_INTERNAL_d7b359a8_4_k_cu_22601a2b_47784cuda3std3__45__cpo3endE,(_ZN39_INTERNAL_d7b359a8_4_k_cu_22601a2b_47784cuda3std3__419piecewise_constructE - _ZN39_INTERNAL_d7b359a8_4_k_cu_22601a2b_47784cuda3std3__45__cpo3endE)
_ZN39_INTERNAL_d7b359a8_4_k_cu_22601a2b_47784cuda3std3__45__cpo3endE:
	.zero		1
	.type		_ZN39_INTERNAL_d7b359a8_4_k_cu_22601a2b_47784cuda3std3__419piecewise_constructE,@object
	.size		_ZN39_INTERNAL_d7b359a8_4_k_cu_22601a2b_47784cuda3std3__419piecewise_constructE,(_ZN39_INTERNAL_d7b359a8_4_k_cu_22601a2b_47784cuda3std3__45__cpo4cendE - _ZN39_INTERNAL_d7b359a8_4_k_cu_22601a2b_47784cuda3std3__419piecewise_constructE)
_ZN39_INTERNAL_d7b359a8_4_k_cu_22601a2b_47784cuda3std3__419piecewise_constructE:
	.zero		1
	.type		_ZN39_INTERNAL_d7b359a8_4_k_cu_22601a2b_47784cuda3std3__45__cpo4cendE,@object
	.size		_ZN39_INTERNAL_d7b359a8_4_k_cu_22601a2b_47784cuda3std3__45__cpo4cendE,(_ZN39_INTERNAL_d7b359a8_4_k_cu_22601a2b_47784cuda3std6ranges3__45__cpo4swapE - _ZN39_INTERNAL_d7b359a8_4_k_cu_22601a2b_47784cuda3std3__45__cpo4cendE)
_ZN39_INTERNAL_d7b359a8_4_k_cu_22601a2b_47784cuda3std3__45__cpo4cendE:
	.zero		1
	.type		_ZN39_INTERNAL_d7b359a8_4_k_cu_22601a2b_47784cuda3std6ranges3__45__cpo4swapE,@object
	.size		_ZN39_INTERNAL_d7b359a8_4_k_cu_22601a2b_47784cuda3std6ranges3__45__cpo4swapE,(.L_10 - _ZN39_INTERNAL_d7b359a8_4_k_cu_22601a2b_47784cuda3std6ranges3__45__cpo4swapE)
_ZN39_INTERNAL_d7b359a8_4_k_cu_22601a2b_47784cuda3std6ranges3__45__cpo4swapE:
	.zero		1
.L_10:


//--------------------- .nv.constant0._ZN7cutlass13device_kernelINS_4conv6kernel13ConvUniversalINS1_16ConvProblemShapeILNS1_8OperatorE2ELi2EEENS1_10collective14CollectiveConvINS1_47MainloopSm100TmaUmmaWarpSpecializedImplicitGemmILS5_2ELi8ELi2ELi1ELi2EN4cute5tupleIJNSA_1CILi2EEENSC_ILi1EEESE_EEEEENSB_IJNSC_ILi128EEENSB_IJNSC_ILi64EEEEEESJ_EEENS_10tfloat32_tESL_NSA_8TiledMMAINSA_8MMA_AtomIJNSA_23SM100_MMA_TF32_2x1SM_SSISL_SL_fLi128ELi64ELNSA_4UMMA5MajorE1ELSQ_1ELNSP_7ScaleInE0ELSR_0EEEEEENSA_6LayoutINSB_IJSE_SE_SE_EEENSB_IJNSC_ILi0EEESW_SW_EEEEENSB_IJNSA_10UnderscoreESZ_SZ_EEEEENS7_6detail27Sm100ImplicitGemmTileTraitsINSA_18SM100_TMA_2SM_LOADENSA_14ComposedLayoutINSA_7SwizzleILi2ELi5ELi2EEENSA_18smem_ptr_flag_bitsILi32EEENSU_INSB_IJNSC_ILi32EEENSC_ILi4EEEEEENSB_IJSE_S1A_EEEEEEEvEENS13_INSA_25SM100_TMA_2SM_LOAD_IM2COLES1F_vEEEENS_8epilogue10collective18CollectiveEpilogueINS1K_23Sm100TmaWarpSpecializedILi3ELi2ELi16ELb1ELb0EEEJNSB_IJSI_SJ_SJ_EEENSB_IJNSU_ISI_SE_EENSU_INSB_IJNSC_ILi16EEESD_EEES1D_EEEEESL_NSB_IJlNSB_IJSE_llEEESW_EEESL_S1W_NS1K_6fusion15FusionCallbacksIS1O_NS1X_17LinearCombinationISL_fSL_fLNS_15FloatRoundStyleE2EEES1P_S1U_JEEENSA_5SM1004TMEM4LOAD26SM100_TMEM_LOAD_32dp32b16xENSA_13SM90_TMA_LOADENS15_INS16_ILi2ELi4ELi3EEES19_NSU_INSB_IJNSC_ILi8EEES1R_EEENSB_IJS1R_SE_EEEEEEENSA_39AutoVectorizingCopyWithAssumedAlignmentILi128EEENSA_14SM90_TMA_STOREES2D_S2F_S2F_EEEvvEEEEvNT_6ParamsE --------------------------
	.section	.nv.constant0._ZN7cutlass13device_kernelINS_4conv6kernel13ConvUniversalINS1_16ConvProblemShapeILNS1_8OperatorE2ELi2EEENS1_10collective14CollectiveConvINS1_47MainloopSm100TmaUmmaWarpSpecializedImplicitGemmILS5_2ELi8ELi2ELi1ELi2EN4cute5tupleIJNSA_1CILi2EEENSC_ILi1EEESE_EEEEENSB_IJNSC_ILi128EEENSB_IJNSC_ILi64EEEEEESJ_EEENS_10tfloat32_tESL_NSA_8TiledMMAINSA_8MMA_AtomIJNSA_23SM100_MMA_TF32_2x1SM_SSISL_SL_fLi128ELi64ELNSA_4UMMA5MajorE1ELSQ_1ELNSP_7ScaleInE0ELSR_0EEEEEENSA_6LayoutINSB_IJSE_SE_SE_EEENSB_IJNSC_ILi0EEESW_SW_EEEEENSB_IJNSA_10UnderscoreESZ_SZ_EEEEENS7_6detail27Sm100ImplicitGemmTileTraitsINSA_18SM100_TMA_2SM_LOADENSA_14ComposedLayoutINSA_7SwizzleILi2ELi5ELi2EEENSA_18smem_ptr_flag_bitsILi32EEENSU_INSB_IJNSC_ILi32EEENSC_ILi4EEEEEENSB_IJSE_S1A_EEEEEEEvEENS13_INSA_25SM100_TMA_2SM_LOAD_IM2COLES1F_vEEEENS_8epilogue10collective18CollectiveEpilogueINS1K_23Sm100TmaWarpSpecializedILi3ELi2ELi16ELb1ELb0EEEJNSB_IJSI_SJ_SJ_EEENSB_IJNSU_ISI_SE_EENSU_INSB_IJNSC_ILi16EEESD_EEES1D_EEEEESL_NSB_IJlNSB_IJSE_llEEESW_EEESL_S1W_NS1K_6fusion15FusionCallbacksIS1O_NS1X_17LinearCombinationISL_fSL_fLNS_15FloatRoundStyleE2EEES1P_S1U_JEEENSA_5SM1004TMEM4LOAD26SM100_TMEM_LOAD_32dp32b16xENSA_13SM90_TMA_LOADENS15_INS16_ILi2ELi4ELi3EEES19_NSU_INSB_IJNSC_ILi8EEES1R_EEENSB_IJS1R_SE_EEEEEEENSA_39AutoVectorizingCopyWithAssumedAlignmentILi128EEENSA_14SM90_TMA_STOREES2D_S2F_S2F_EEEvvEEEEvNT_6ParamsE,"a",@progbits
	.sectionflags	@""
	.align	4
.nv.constant0._ZN7cutlass13device_kernelINS_4conv6kernel13ConvUniversalINS1_16ConvProblemShapeILNS1_8OperatorE2ELi2EEENS1_10collective14CollectiveConvINS1_47MainloopSm100TmaUmmaWarpSpecializedImplicitGemmILS5_2ELi8ELi2ELi1ELi2EN4cute5tupleIJNSA_1CILi2EEENSC_ILi1EEESE_EEEEENSB_IJNSC_ILi128EEENSB_IJNSC_ILi64EEEEEESJ_EEENS_10tfloat32_tESL_NSA_8TiledMMAINSA_8MMA_AtomIJNSA_23SM100_MMA_TF32_2x1SM_SSISL_SL_fLi128ELi64ELNSA_4UMMA5MajorE1ELSQ_1ELNSP_7ScaleInE0ELSR_0EEEEEENSA_6LayoutINSB_IJSE_SE_SE_EEENSB_IJNSC_ILi0EEESW_SW_EEEEENSB_IJNSA_10UnderscoreESZ_SZ_EEEEENS7_6detail27Sm100ImplicitGemmTileTraitsINSA_18SM100_TMA_2SM_LOADENSA_14ComposedLayoutINSA_7SwizzleILi2ELi5ELi2EEENSA_18smem_ptr_flag_bitsILi32EEENSU_INSB_IJNSC_ILi32EEENSC_ILi4EEEEEENSB_IJSE_S1A_EEEEEEEvEENS13_INSA_25SM100_TMA_2SM_LOAD_IM2COLES1F_vEEEENS_8epilogue10collective18CollectiveEpilogueINS1K_23Sm100TmaWarpSpecializedILi3ELi2ELi16ELb1ELb0EEEJNSB_IJSI_SJ_SJ_EEENSB_IJNSU_ISI_SE_EENSU_INSB_IJNSC_ILi16EEESD_EEES1D_EEEEESL_NSB_IJlNSB_IJSE_llEEESW_EEESL_S1W_NS1K_6fusion15FusionCallbacksIS1O_NS1X_17LinearCombinationISL_fSL_fLNS_15FloatRoundStyleE2EEES1P_S1U_JEEENSA_5SM1004TMEM4LOAD26SM100_TMEM_LOAD_32dp32b16xENSA_13SM90_TMA_LOADENS15_INS16_ILi2ELi4ELi3EEES19_NSU_INSB_IJNSC_ILi8EEES1R_EEENSB_IJS1R_SE_EEEEEEENSA_39AutoVectorizingCopyWithAssumedAlignmentILi128EEENSA_14SM90_TMA_STOREES2D_S2F_S2F_EEEvvEEEEvNT_6ParamsE:
	.zero		2944


//--------------------- SYMBOLS --------------------------

	.type		.nv.reservedSmem.offset0,@object
	.size		.nv.reservedSmem.offset0,0x4
	.type		.nv.reservedSmem.cap,@object
	.size		.nv.reservedSmem.cap,0x4
	.type		__assertfail,@function
